//
// Generated by NVIDIA NVVM Compiler
//
// Compiler Build ID: CL-36424714
// Cuda compilation tools, release 13.0, V13.0.88
// Based on NVVM 20.0.0
//

.version 9.0
.target sm_100
.address_size 64

	// .globl	_Z24find_diag_indices_kernelPKiS0_Pii

.visible .entry _Z24find_diag_indices_kernelPKiS0_Pii(
	.param .u64 .ptr .align 1 _Z24find_diag_indices_kernelPKiS0_Pii_param_0,
	.param .u64 .ptr .align 1 _Z24find_diag_indices_kernelPKiS0_Pii_param_1,
	.param .u64 .ptr .align 1 _Z24find_diag_indices_kernelPKiS0_Pii_param_2,
	.param .u32 _Z24find_diag_indices_kernelPKiS0_Pii_param_3
)
{
	.reg .pred 	%p<5>;
	.reg .b32 	%r<13>;
	.reg .b64 	%rd<12>;

	ld.param.u64 	%rd3, [_Z24find_diag_indices_kernelPKiS0_Pii_param_0];
	ld.param.u64 	%rd4, [_Z24find_diag_indices_kernelPKiS0_Pii_param_1];
	ld.param.u64 	%rd5, [_Z24find_diag_indices_kernelPKiS0_Pii_param_2];
	ld.param.u32 	%r6, [_Z24find_diag_indices_kernelPKiS0_Pii_param_3];
	mov.u32 	%r7, %ctaid.x;
	mov.u32 	%r8, %ntid.x;
	mov.u32 	%r9, %tid.x;
	mad.lo.s32 	%r1, %r7, %r8, %r9;
	setp.ge.s32 	%p1, %r1, %r6;
	@%p1 bra 	$L__BB0_6;
	cvta.to.global.u64 	%rd6, %rd5;
	cvta.to.global.u64 	%rd7, %rd3;
	mul.wide.s32 	%rd8, %r1, 4;
	add.s64 	%rd9, %rd7, %rd8;
	ld.global.u32 	%r12, [%rd9];
	ld.global.u32 	%r3, [%rd9+4];
	add.s64 	%rd1, %rd6, %rd8;
	mov.b32 	%r10, -1;
	st.global.u32 	[%rd1], %r10;
	setp.ge.s32 	%p2, %r12, %r3;
	@%p2 bra 	$L__BB0_6;
	cvta.to.global.u64 	%rd2, %rd4;
$L__BB0_3:
	mul.wide.s32 	%rd10, %r12, 4;
	add.s64 	%rd11, %rd2, %rd10;
	ld.global.u32 	%r11, [%rd11];
	setp.ne.s32 	%p3, %r11, %r1;
	@%p3 bra 	$L__BB0_5;
	st.global.u32 	[%rd1], %r12;
	bra.uni 	$L__BB0_6;
$L__BB0_5:
	add.s32 	%r12, %r12, 1;
	setp.ne.s32 	%p4, %r12, %r3;
	@%p4 bra 	$L__BB0_3;
$L__BB0_6:
	ret;

}
	// .globl	_Z30sparse_trsv_lower_level_kernelIfEvPKiiS1_S1_PKT_S4_PS2_ib
.visible .entry _Z30sparse_trsv_lower_level_kernelIfEvPKiiS1_S1_PKT_S4_PS2_ib(
	.param .u64 .ptr .align 1 _Z30sparse_trsv_lower_level_kernelIfEvPKiiS1_S1_PKT_S4_PS2_ib_param_0,
	.param .u32 _Z30sparse_trsv_lower_level_kernelIfEvPKiiS1_S1_PKT_S4_PS2_ib_param_1,
	.param .u64 .ptr .align 1 _Z30sparse_trsv_lower_level_kernelIfEvPKiiS1_S1_PKT_S4_PS2_ib_param_2,
	.param .u64 .ptr .align 1 _Z30sparse_trsv_lower_level_kernelIfEvPKiiS1_S1_PKT_S4_PS2_ib_param_3,
	.param .u64 .ptr .align 1 _Z30sparse_trsv_lower_level_kernelIfEvPKiiS1_S1_PKT_S4_PS2_ib_param_4,
	.param .u64 .ptr .align 1 _Z30sparse_trsv_lower_level_kernelIfEvPKiiS1_S1_PKT_S4_PS2_ib_param_5,
	.param .u64 .ptr .align 1 _Z30sparse_trsv_lower_level_kernelIfEvPKiiS1_S1_PKT_S4_PS2_ib_param_6,
	.param .u32 _Z30sparse_trsv_lower_level_kernelIfEvPKiiS1_S1_PKT_S4_PS2_ib_param_7,
	.param .u8 _Z30sparse_trsv_lower_level_kernelIfEvPKiiS1_S1_PKT_S4_PS2_ib_param_8
)
{
	.reg .pred 	%p<28>;
	.reg .b16 	%rs<2>;
	.reg .b32 	%r<33>;
	.reg .b32 	%f<73>;
	.reg .b64 	%rd<38>;

	ld.param.u64 	%rd9, [_Z30sparse_trsv_lower_level_kernelIfEvPKiiS1_S1_PKT_S4_PS2_ib_param_0];
	ld.param.u32 	%r22, [_Z30sparse_trsv_lower_level_kernelIfEvPKiiS1_S1_PKT_S4_PS2_ib_param_1];
	ld.param.u64 	%rd10, [_Z30sparse_trsv_lower_level_kernelIfEvPKiiS1_S1_PKT_S4_PS2_ib_param_2];
	ld.param.u64 	%rd12, [_Z30sparse_trsv_lower_level_kernelIfEvPKiiS1_S1_PKT_S4_PS2_ib_param_3];
	ld.param.u64 	%rd13, [_Z30sparse_trsv_lower_level_kernelIfEvPKiiS1_S1_PKT_S4_PS2_ib_param_4];
	ld.param.u64 	%rd11, [_Z30sparse_trsv_lower_level_kernelIfEvPKiiS1_S1_PKT_S4_PS2_ib_param_5];
	ld.param.u64 	%rd14, [_Z30sparse_trsv_lower_level_kernelIfEvPKiiS1_S1_PKT_S4_PS2_ib_param_6];
	ld.param.s8 	%rs1, [_Z30sparse_trsv_lower_level_kernelIfEvPKiiS1_S1_PKT_S4_PS2_ib_param_8];
	cvta.to.global.u64 	%rd1, %rd13;
	cvta.to.global.u64 	%rd2, %rd12;
	cvta.to.global.u64 	%rd3, %rd14;
	mov.u32 	%r23, %ctaid.x;
	mov.u32 	%r24, %ntid.x;
	mov.u32 	%r25, %tid.x;
	mad.lo.s32 	%r1, %r23, %r24, %r25;
	setp.ge.s32 	%p1, %r1, %r22;
	@%p1 bra 	$L__BB1_29;
	cvta.to.global.u64 	%rd15, %rd9;
	cvta.to.global.u64 	%rd16, %rd10;
	cvta.to.global.u64 	%rd17, %rd11;
	mul.wide.s32 	%rd18, %r1, 4;
	add.s64 	%rd19, %rd15, %rd18;
	ld.global.u32 	%r2, [%rd19];
	mul.wide.s32 	%rd20, %r2, 4;
	add.s64 	%rd21, %rd16, %rd20;
	ld.global.u32 	%r3, [%rd21];
	ld.global.u32 	%r4, [%rd21+4];
	add.s64 	%rd22, %rd17, %rd20;
	ld.global.f32 	%f62, [%rd22];
	setp.ge.s32 	%p2, %r3, %r4;
	mov.f32 	%f70, 0f3F800000;
	@%p2 bra 	$L__BB1_28;
	sub.s32 	%r26, %r4, %r3;
	and.b32  	%r5, %r26, 3;
	setp.eq.s32 	%p3, %r5, 0;
	mov.f32 	%f70, 0f3F800000;
	mov.u32 	%r30, %r3;
	@%p3 bra 	$L__BB1_9;
	neg.s32 	%r28, %r5;
	mov.f32 	%f70, 0f3F800000;
	mov.u32 	%r30, %r3;
$L__BB1_4:
	.pragma "nounroll";
	mul.wide.s32 	%rd23, %r30, 4;
	add.s64 	%rd4, %rd1, %rd23;
	add.s64 	%rd24, %rd2, %rd23;
	ld.global.u32 	%r9, [%rd24];
	setp.lt.s32 	%p4, %r9, %r2;
	@%p4 bra 	$L__BB1_7;
	setp.ne.s16 	%p5, %rs1, 0;
	setp.ne.s32 	%p6, %r9, %r2;
	or.pred  	%p7, %p5, %p6;
	@%p7 bra 	$L__BB1_8;
	ld.global.f32 	%f70, [%rd4];
	bra.uni 	$L__BB1_8;
$L__BB1_7:
	ld.global.f32 	%f36, [%rd4];
	mul.wide.s32 	%rd25, %r9, 4;
	add.s64 	%rd26, %rd3, %rd25;
	ld.global.f32 	%f37, [%rd26];
	mul.f32 	%f38, %f36, %f37;
	sub.f32 	%f62, %f62, %f38;
$L__BB1_8:
	add.s32 	%r30, %r30, 1;
	add.s32 	%r28, %r28, 1;
	setp.ne.s32 	%p8, %r28, 0;
	@%p8 bra 	$L__BB1_4;
$L__BB1_9:
	sub.s32 	%r27, %r3, %r4;
	setp.gt.u32 	%p9, %r27, -4;
	@%p9 bra 	$L__BB1_28;
	sub.s32 	%r31, %r30, %r4;
	add.s64 	%rd5, %rd2, 8;
	add.s64 	%rd6, %rd1, 8;
$L__BB1_11:
	mul.wide.s32 	%rd27, %r30, 4;
	add.s64 	%rd7, %rd5, %rd27;
	add.s64 	%rd8, %rd6, %rd27;
	ld.global.u32 	%r16, [%rd7+-8];
	setp.ge.s32 	%p10, %r16, %r2;
	@%p10 bra 	$L__BB1_13;
	ld.global.f32 	%f39, [%rd8+-8];
	mul.wide.s32 	%rd28, %r16, 4;
	add.s64 	%rd29, %rd3, %rd28;
	ld.global.f32 	%f40, [%rd29];
	mul.f32 	%f41, %f39, %f40;
	sub.f32 	%f62, %f62, %f41;
	bra.uni 	$L__BB1_15;
$L__BB1_13:
	setp.ne.s16 	%p11, %rs1, 0;
	setp.ne.s32 	%p12, %r16, %r2;
	or.pred  	%p13, %p11, %p12;
	@%p13 bra 	$L__BB1_15;
	ld.global.f32 	%f70, [%rd8+-8];
$L__BB1_15:
	ld.global.u32 	%r17, [%rd7+-4];
	setp.lt.s32 	%p14, %r17, %r2;
	@%p14 bra 	$L__BB1_18;
	setp.ne.s16 	%p15, %rs1, 0;
	setp.ne.s32 	%p16, %r17, %r2;
	or.pred  	%p17, %p15, %p16;
	@%p17 bra 	$L__BB1_19;
	ld.global.f32 	%f70, [%rd8+-4];
	bra.uni 	$L__BB1_19;
$L__BB1_18:
	ld.global.f32 	%f42, [%rd8+-4];
	mul.wide.s32 	%rd30, %r17, 4;
	add.s64 	%rd31, %rd3, %rd30;
	ld.global.f32 	%f43, [%rd31];
	mul.f32 	%f44, %f42, %f43;
	sub.f32 	%f62, %f62, %f44;
$L__BB1_19:
	ld.global.u32 	%r18, [%rd7];
	setp.lt.s32 	%p18, %r18, %r2;
	@%p18 bra 	$L__BB1_22;
	setp.ne.s16 	%p19, %rs1, 0;
	setp.ne.s32 	%p20, %r18, %r2;
	or.pred  	%p21, %p19, %p20;
	@%p21 bra 	$L__BB1_23;
	ld.global.f32 	%f70, [%rd8];
	bra.uni 	$L__BB1_23;
$L__BB1_22:
	ld.global.f32 	%f45, [%rd8];
	mul.wide.s32 	%rd32, %r18, 4;
	add.s64 	%rd33, %rd3, %rd32;
	ld.global.f32 	%f46, [%rd33];
	mul.f32 	%f47, %f45, %f46;
	sub.f32 	%f62, %f62, %f47;
$L__BB1_23:
	ld.global.u32 	%r19, [%rd7+4];
	setp.lt.s32 	%p22, %r19, %r2;
	@%p22 bra 	$L__BB1_26;
	setp.ne.s16 	%p23, %rs1, 0;
	setp.ne.s32 	%p24, %r19, %r2;
	or.pred  	%p25, %p23, %p24;
	@%p25 bra 	$L__BB1_27;
	ld.global.f32 	%f70, [%rd8+4];
	bra.uni 	$L__BB1_27;
$L__BB1_26:
	ld.global.f32 	%f48, [%rd8+4];
	mul.wide.s32 	%rd34, %r19, 4;
	add.s64 	%rd35, %rd3, %rd34;
	ld.global.f32 	%f49, [%rd35];
	mul.f32 	%f50, %f48, %f49;
	sub.f32 	%f62, %f62, %f50;
$L__BB1_27:
	add.s32 	%r30, %r30, 4;
	add.s32 	%r31, %r31, 4;
	setp.ne.s32 	%p26, %r31, 0;
	@%p26 bra 	$L__BB1_11;
$L__BB1_28:
	setp.eq.s16 	%p27, %rs1, 0;
	div.rn.f32 	%f51, %f62, %f70;
	selp.f32 	%f52, %f51, %f62, %p27;
	add.s64 	%rd37, %rd3, %rd20;
	st.global.f32 	[%rd37], %f52;
$L__BB1_29:
	ret;

}
	// .globl	_Z30sparse_trsv_lower_level_kernelIdEvPKiiS1_S1_PKT_S4_PS2_ib
.visible .entry _Z30sparse_trsv_lower_level_kernelIdEvPKiiS1_S1_PKT_S4_PS2_ib(
	.param .u64 .ptr .align 1 _Z30sparse_trsv_lower_level_kernelIdEvPKiiS1_S1_PKT_S4_PS2_ib_param_0,
	.param .u32 _Z30sparse_trsv_lower_level_kernelIdEvPKiiS1_S1_PKT_S4_PS2_ib_param_1,
	.param .u64 .ptr .align 1 _Z30sparse_trsv_lower_level_kernelIdEvPKiiS1_S1_PKT_S4_PS2_ib_param_2,
	.param .u64 .ptr .align 1 _Z30sparse_trsv_lower_level_kernelIdEvPKiiS1_S1_PKT_S4_PS2_ib_param_3,
	.param .u64 .ptr .align 1 _Z30sparse_trsv_lower_level_kernelIdEvPKiiS1_S1_PKT_S4_PS2_ib_param_4,
	.param .u64 .ptr .align 1 _Z30sparse_trsv_lower_level_kernelIdEvPKiiS1_S1_PKT_S4_PS2_ib_param_5,
	.param .u64 .ptr .align 1 _Z30sparse_trsv_lower_level_kernelIdEvPKiiS1_S1_PKT_S4_PS2_ib_param_6,
	.param .u32 _Z30sparse_trsv_lower_level_kernelIdEvPKiiS1_S1_PKT_S4_PS2_ib_param_7,
	.param .u8 _Z30sparse_trsv_lower_level_kernelIdEvPKiiS1_S1_PKT_S4_PS2_ib_param_8
)
{
	.reg .pred 	%p<28>;
	.reg .b16 	%rs<2>;
	.reg .b32 	%r<33>;
	.reg .b64 	%rd<41>;
	.reg .b64 	%fd<73>;

	ld.param.u64 	%rd9, [_Z30sparse_trsv_lower_level_kernelIdEvPKiiS1_S1_PKT_S4_PS2_ib_param_0];
	ld.param.u32 	%r22, [_Z30sparse_trsv_lower_level_kernelIdEvPKiiS1_S1_PKT_S4_PS2_ib_param_1];
	ld.param.u64 	%rd10, [_Z30sparse_trsv_lower_level_kernelIdEvPKiiS1_S1_PKT_S4_PS2_ib_param_2];
	ld.param.u64 	%rd12, [_Z30sparse_trsv_lower_level_kernelIdEvPKiiS1_S1_PKT_S4_PS2_ib_param_3];
	ld.param.u64 	%rd13, [_Z30sparse_trsv_lower_level_kernelIdEvPKiiS1_S1_PKT_S4_PS2_ib_param_4];
	ld.param.u64 	%rd11, [_Z30sparse_trsv_lower_level_kernelIdEvPKiiS1_S1_PKT_S4_PS2_ib_param_5];
	ld.param.u64 	%rd14, [_Z30sparse_trsv_lower_level_kernelIdEvPKiiS1_S1_PKT_S4_PS2_ib_param_6];
	ld.param.s8 	%rs1, [_Z30sparse_trsv_lower_level_kernelIdEvPKiiS1_S1_PKT_S4_PS2_ib_param_8];
	cvta.to.global.u64 	%rd1, %rd13;
	cvta.to.global.u64 	%rd2, %rd12;
	cvta.to.global.u64 	%rd3, %rd14;
	mov.u32 	%r23, %ctaid.x;
	mov.u32 	%r24, %ntid.x;
	mov.u32 	%r25, %tid.x;
	mad.lo.s32 	%r1, %r23, %r24, %r25;
	setp.ge.s32 	%p1, %r1, %r22;
	@%p1 bra 	$L__BB2_29;
	cvta.to.global.u64 	%rd15, %rd9;
	cvta.to.global.u64 	%rd16, %rd10;
	cvta.to.global.u64 	%rd17, %rd11;
	mul.wide.s32 	%rd18, %r1, 4;
	add.s64 	%rd19, %rd15, %rd18;
	ld.global.u32 	%r2, [%rd19];
	mul.wide.s32 	%rd20, %r2, 4;
	add.s64 	%rd21, %rd16, %rd20;
	ld.global.u32 	%r3, [%rd21];
	ld.global.u32 	%r4, [%rd21+4];
	mul.wide.s32 	%rd22, %r2, 8;
	add.s64 	%rd23, %rd17, %rd22;
	ld.global.f64 	%fd62, [%rd23];
	setp.ge.s32 	%p2, %r3, %r4;
	mov.f64 	%fd70, 0d3FF0000000000000;
	@%p2 bra 	$L__BB2_28;
	sub.s32 	%r26, %r4, %r3;
	and.b32  	%r5, %r26, 3;
	setp.eq.s32 	%p3, %r5, 0;
	mov.f64 	%fd70, 0d3FF0000000000000;
	mov.u32 	%r30, %r3;
	@%p3 bra 	$L__BB2_9;
	neg.s32 	%r28, %r5;
	mov.f64 	%fd70, 0d3FF0000000000000;
	mov.u32 	%r30, %r3;
$L__BB2_4:
	.pragma "nounroll";
	mul.wide.s32 	%rd24, %r30, 8;
	add.s64 	%rd4, %rd1, %rd24;
	mul.wide.s32 	%rd25, %r30, 4;
	add.s64 	%rd26, %rd2, %rd25;
	ld.global.u32 	%r9, [%rd26];
	setp.lt.s32 	%p4, %r9, %r2;
	@%p4 bra 	$L__BB2_7;
	setp.ne.s16 	%p5, %rs1, 0;
	setp.ne.s32 	%p6, %r9, %r2;
	or.pred  	%p7, %p5, %p6;
	@%p7 bra 	$L__BB2_8;
	ld.global.f64 	%fd70, [%rd4];
	bra.uni 	$L__BB2_8;
$L__BB2_7:
	ld.global.f64 	%fd36, [%rd4];
	mul.wide.s32 	%rd27, %r9, 8;
	add.s64 	%rd28, %rd3, %rd27;
	ld.global.f64 	%fd37, [%rd28];
	mul.f64 	%fd38, %fd36, %fd37;
	sub.f64 	%fd62, %fd62, %fd38;
$L__BB2_8:
	add.s32 	%r30, %r30, 1;
	add.s32 	%r28, %r28, 1;
	setp.ne.s32 	%p8, %r28, 0;
	@%p8 bra 	$L__BB2_4;
$L__BB2_9:
	sub.s32 	%r27, %r3, %r4;
	setp.gt.u32 	%p9, %r27, -4;
	@%p9 bra 	$L__BB2_28;
	sub.s32 	%r31, %r30, %r4;
	add.s64 	%rd5, %rd2, 8;
	add.s64 	%rd6, %rd1, 16;
$L__BB2_11:
	mul.wide.s32 	%rd29, %r30, 4;
	add.s64 	%rd7, %rd5, %rd29;
	mul.wide.s32 	%rd30, %r30, 8;
	add.s64 	%rd8, %rd6, %rd30;
	ld.global.u32 	%r16, [%rd7+-8];
	setp.ge.s32 	%p10, %r16, %r2;
	@%p10 bra 	$L__BB2_13;
	ld.global.f64 	%fd39, [%rd8+-16];
	mul.wide.s32 	%rd31, %r16, 8;
	add.s64 	%rd32, %rd3, %rd31;
	ld.global.f64 	%fd40, [%rd32];
	mul.f64 	%fd41, %fd39, %fd40;
	sub.f64 	%fd62, %fd62, %fd41;
	bra.uni 	$L__BB2_15;
$L__BB2_13:
	setp.ne.s16 	%p11, %rs1, 0;
	setp.ne.s32 	%p12, %r16, %r2;
	or.pred  	%p13, %p11, %p12;
	@%p13 bra 	$L__BB2_15;
	ld.global.f64 	%fd70, [%rd8+-16];
$L__BB2_15:
	ld.global.u32 	%r17, [%rd7+-4];
	setp.lt.s32 	%p14, %r17, %r2;
	@%p14 bra 	$L__BB2_18;
	setp.ne.s16 	%p15, %rs1, 0;
	setp.ne.s32 	%p16, %r17, %r2;
	or.pred  	%p17, %p15, %p16;
	@%p17 bra 	$L__BB2_19;
	ld.global.f64 	%fd70, [%rd8+-8];
	bra.uni 	$L__BB2_19;
$L__BB2_18:
	ld.global.f64 	%fd42, [%rd8+-8];
	mul.wide.s32 	%rd33, %r17, 8;
	add.s64 	%rd34, %rd3, %rd33;
	ld.global.f64 	%fd43, [%rd34];
	mul.f64 	%fd44, %fd42, %fd43;
	sub.f64 	%fd62, %fd62, %fd44;
$L__BB2_19:
	ld.global.u32 	%r18, [%rd7];
	setp.lt.s32 	%p18, %r18, %r2;
	@%p18 bra 	$L__BB2_22;
	setp.ne.s16 	%p19, %rs1, 0;
	setp.ne.s32 	%p20, %r18, %r2;
	or.pred  	%p21, %p19, %p20;
	@%p21 bra 	$L__BB2_23;
	ld.global.f64 	%fd70, [%rd8];
	bra.uni 	$L__BB2_23;
$L__BB2_22:
	ld.global.f64 	%fd45, [%rd8];
	mul.wide.s32 	%rd35, %r18, 8;
	add.s64 	%rd36, %rd3, %rd35;
	ld.global.f64 	%fd46, [%rd36];
	mul.f64 	%fd47, %fd45, %fd46;
	sub.f64 	%fd62, %fd62, %fd47;
$L__BB2_23:
	ld.global.u32 	%r19, [%rd7+4];
	setp.lt.s32 	%p22, %r19, %r2;
	@%p22 bra 	$L__BB2_26;
	setp.ne.s16 	%p23, %rs1, 0;
	setp.ne.s32 	%p24, %r19, %r2;
	or.pred  	%p25, %p23, %p24;
	@%p25 bra 	$L__BB2_27;
	ld.global.f64 	%fd70, [%rd8+8];
	bra.uni 	$L__BB2_27;
$L__BB2_26:
	ld.global.f64 	%fd48, [%rd8+8];
	mul.wide.s32 	%rd37, %r19, 8;
	add.s64 	%rd38, %rd3, %rd37;
	ld.global.f64 	%fd49, [%rd38];
	mul.f64 	%fd50, %fd48, %fd49;
	sub.f64 	%fd62, %fd62, %fd50;
$L__BB2_27:
	add.s32 	%r30, %r30, 4;
	add.s32 	%r31, %r31, 4;
	setp.ne.s32 	%p26, %r31, 0;
	@%p26 bra 	$L__BB2_11;
$L__BB2_28:
	setp.eq.s16 	%p27, %rs1, 0;
	div.rn.f64 	%fd51, %fd62, %fd70;
	selp.f64 	%fd52, %fd51, %fd62, %p27;
	add.s64 	%rd40, %rd3, %rd22;
	st.global.f64 	[%rd40], %fd52;
$L__BB2_29:
	ret;

}
	// .globl	_Z30sparse_trsv_upper_level_kernelIfEvPKiiS1_S1_PKT_S4_PS2_i
.visible .entry _Z30sparse_trsv_upper_level_kernelIfEvPKiiS1_S1_PKT_S4_PS2_i(
	.param .u64 .ptr .align 1 _Z30sparse_trsv_upper_level_kernelIfEvPKiiS1_S1_PKT_S4_PS2_i_param_0,
	.param .u32 _Z30sparse_trsv_upper_level_kernelIfEvPKiiS1_S1_PKT_S4_PS2_i_param_1,
	.param .u64 .ptr .align 1 _Z30sparse_trsv_upper_level_kernelIfEvPKiiS1_S1_PKT_S4_PS2_i_param_2,
	.param .u64 .ptr .align 1 _Z30sparse_trsv_upper_level_kernelIfEvPKiiS1_S1_PKT_S4_PS2_i_param_3,
	.param .u64 .ptr .align 1 _Z30sparse_trsv_upper_level_kernelIfEvPKiiS1_S1_PKT_S4_PS2_i_param_4,
	.param .u64 .ptr .align 1 _Z30sparse_trsv_upper_level_kernelIfEvPKiiS1_S1_PKT_S4_PS2_i_param_5,
	.param .u64 .ptr .align 1 _Z30sparse_trsv_upper_level_kernelIfEvPKiiS1_S1_PKT_S4_PS2_i_param_6,
	.param .u32 _Z30sparse_trsv_upper_level_kernelIfEvPKiiS1_S1_PKT_S4_PS2_i_param_7
)
{
	.reg .pred 	%p<17>;
	.reg .b32 	%r<33>;
	.reg .b32 	%f<72>;
	.reg .b64 	%rd<38>;

	ld.param.u64 	%rd9, [_Z30sparse_trsv_upper_level_kernelIfEvPKiiS1_S1_PKT_S4_PS2_i_param_0];
	ld.param.u32 	%r22, [_Z30sparse_trsv_upper_level_kernelIfEvPKiiS1_S1_PKT_S4_PS2_i_param_1];
	ld.param.u64 	%rd10, [_Z30sparse_trsv_upper_level_kernelIfEvPKiiS1_S1_PKT_S4_PS2_i_param_2];
	ld.param.u64 	%rd12, [_Z30sparse_trsv_upper_level_kernelIfEvPKiiS1_S1_PKT_S4_PS2_i_param_3];
	ld.param.u64 	%rd13, [_Z30sparse_trsv_upper_level_kernelIfEvPKiiS1_S1_PKT_S4_PS2_i_param_4];
	ld.param.u64 	%rd11, [_Z30sparse_trsv_upper_level_kernelIfEvPKiiS1_S1_PKT_S4_PS2_i_param_5];
	ld.param.u64 	%rd14, [_Z30sparse_trsv_upper_level_kernelIfEvPKiiS1_S1_PKT_S4_PS2_i_param_6];
	cvta.to.global.u64 	%rd1, %rd13;
	cvta.to.global.u64 	%rd2, %rd12;
	cvta.to.global.u64 	%rd3, %rd14;
	mov.u32 	%r23, %ctaid.x;
	mov.u32 	%r24, %ntid.x;
	mov.u32 	%r25, %tid.x;
	mad.lo.s32 	%r1, %r23, %r24, %r25;
	setp.ge.s32 	%p1, %r1, %r22;
	@%p1 bra 	$L__BB3_29;
	cvta.to.global.u64 	%rd15, %rd9;
	cvta.to.global.u64 	%rd16, %rd10;
	cvta.to.global.u64 	%rd17, %rd11;
	mul.wide.s32 	%rd18, %r1, 4;
	add.s64 	%rd19, %rd15, %rd18;
	ld.global.u32 	%r2, [%rd19];
	mul.wide.s32 	%rd20, %r2, 4;
	add.s64 	%rd21, %rd16, %rd20;
	ld.global.u32 	%r3, [%rd21];
	ld.global.u32 	%r4, [%rd21+4];
	add.s64 	%rd22, %rd17, %rd20;
	ld.global.f32 	%f61, [%rd22];
	setp.ge.s32 	%p2, %r3, %r4;
	mov.f32 	%f69, 0f3F800000;
	@%p2 bra 	$L__BB3_28;
	sub.s32 	%r26, %r4, %r3;
	and.b32  	%r5, %r26, 3;
	setp.eq.s32 	%p3, %r5, 0;
	mov.f32 	%f69, 0f3F800000;
	mov.u32 	%r30, %r3;
	@%p3 bra 	$L__BB3_9;
	neg.s32 	%r28, %r5;
	mov.f32 	%f69, 0f3F800000;
	mov.u32 	%r30, %r3;
$L__BB3_4:
	.pragma "nounroll";
	mul.wide.s32 	%rd23, %r30, 4;
	add.s64 	%rd4, %rd1, %rd23;
	add.s64 	%rd24, %rd2, %rd23;
	ld.global.u32 	%r9, [%rd24];
	setp.gt.s32 	%p4, %r9, %r2;
	@%p4 bra 	$L__BB3_7;
	setp.ne.s32 	%p5, %r9, %r2;
	@%p5 bra 	$L__BB3_8;
	ld.global.f32 	%f69, [%rd4];
	bra.uni 	$L__BB3_8;
$L__BB3_7:
	ld.global.f32 	%f36, [%rd4];
	mul.wide.s32 	%rd25, %r9, 4;
	add.s64 	%rd26, %rd3, %rd25;
	ld.global.f32 	%f37, [%rd26];
	mul.f32 	%f38, %f36, %f37;
	sub.f32 	%f61, %f61, %f38;
$L__BB3_8:
	add.s32 	%r30, %r30, 1;
	add.s32 	%r28, %r28, 1;
	setp.ne.s32 	%p6, %r28, 0;
	@%p6 bra 	$L__BB3_4;
$L__BB3_9:
	sub.s32 	%r27, %r3, %r4;
	setp.gt.u32 	%p7, %r27, -4;
	@%p7 bra 	$L__BB3_28;
	sub.s32 	%r31, %r30, %r4;
	add.s64 	%rd5, %rd2, 8;
	add.s64 	%rd6, %rd1, 8;
$L__BB3_11:
	mul.wide.s32 	%rd27, %r30, 4;
	add.s64 	%rd7, %rd5, %rd27;
	add.s64 	%rd8, %rd6, %rd27;
	ld.global.u32 	%r16, [%rd7+-8];
	setp.le.s32 	%p8, %r16, %r2;
	@%p8 bra 	$L__BB3_13;
	ld.global.f32 	%f39, [%rd8+-8];
	mul.wide.s32 	%rd28, %r16, 4;
	add.s64 	%rd29, %rd3, %rd28;
	ld.global.f32 	%f40, [%rd29];
	mul.f32 	%f41, %f39, %f40;
	sub.f32 	%f61, %f61, %f41;
	bra.uni 	$L__BB3_15;
$L__BB3_13:
	setp.ne.s32 	%p9, %r16, %r2;
	@%p9 bra 	$L__BB3_15;
	ld.global.f32 	%f69, [%rd8+-8];
$L__BB3_15:
	ld.global.u32 	%r17, [%rd7+-4];
	setp.gt.s32 	%p10, %r17, %r2;
	@%p10 bra 	$L__BB3_18;
	setp.ne.s32 	%p11, %r17, %r2;
	@%p11 bra 	$L__BB3_19;
	ld.global.f32 	%f69, [%rd8+-4];
	bra.uni 	$L__BB3_19;
$L__BB3_18:
	ld.global.f32 	%f42, [%rd8+-4];
	mul.wide.s32 	%rd30, %r17, 4;
	add.s64 	%rd31, %rd3, %rd30;
	ld.global.f32 	%f43, [%rd31];
	mul.f32 	%f44, %f42, %f43;
	sub.f32 	%f61, %f61, %f44;
$L__BB3_19:
	ld.global.u32 	%r18, [%rd7];
	setp.gt.s32 	%p12, %r18, %r2;
	@%p12 bra 	$L__BB3_22;
	setp.ne.s32 	%p13, %r18, %r2;
	@%p13 bra 	$L__BB3_23;
	ld.global.f32 	%f69, [%rd8];
	bra.uni 	$L__BB3_23;
$L__BB3_22:
	ld.global.f32 	%f45, [%rd8];
	mul.wide.s32 	%rd32, %r18, 4;
	add.s64 	%rd33, %rd3, %rd32;
	ld.global.f32 	%f46, [%rd33];
	mul.f32 	%f47, %f45, %f46;
	sub.f32 	%f61, %f61, %f47;
$L__BB3_23:
	ld.global.u32 	%r19, [%rd7+4];
	setp.gt.s32 	%p14, %r19, %r2;
	@%p14 bra 	$L__BB3_26;
	setp.ne.s32 	%p15, %r19, %r2;
	@%p15 bra 	$L__BB3_27;
	ld.global.f32 	%f69, [%rd8+4];
	bra.uni 	$L__BB3_27;
$L__BB3_26:
	ld.global.f32 	%f48, [%rd8+4];
	mul.wide.s32 	%rd34, %r19, 4;
	add.s64 	%rd35, %rd3, %rd34;
	ld.global.f32 	%f49, [%rd35];
	mul.f32 	%f50, %f48, %f49;
	sub.f32 	%f61, %f61, %f50;
$L__BB3_27:
	add.s32 	%r30, %r30, 4;
	add.s32 	%r31, %r31, 4;
	setp.ne.s32 	%p16, %r31, 0;
	@%p16 bra 	$L__BB3_11;
$L__BB3_28:
	div.rn.f32 	%f51, %f61, %f69;
	add.s64 	%rd37, %rd3, %rd20;
	st.global.f32 	[%rd37], %f51;
$L__BB3_29:
	ret;

}
	// .globl	_Z30sparse_trsv_upper_level_kernelIdEvPKiiS1_S1_PKT_S4_PS2_i
.visible .entry _Z30sparse_trsv_upper_level_kernelIdEvPKiiS1_S1_PKT_S4_PS2_i(
	.param .u64 .ptr .align 1 _Z30sparse_trsv_upper_level_kernelIdEvPKiiS1_S1_PKT_S4_PS2_i_param_0,
	.param .u32 _Z30sparse_trsv_upper_level_kernelIdEvPKiiS1_S1_PKT_S4_PS2_i_param_1,
	.param .u64 .ptr .align 1 _Z30sparse_trsv_upper_level_kernelIdEvPKiiS1_S1_PKT_S4_PS2_i_param_2,
	.param .u64 .ptr .align 1 _Z30sparse_trsv_upper_level_kernelIdEvPKiiS1_S1_PKT_S4_PS2_i_param_3,
	.param .u64 .ptr .align 1 _Z30sparse_trsv_upper_level_kernelIdEvPKiiS1_S1_PKT_S4_PS2_i_param_4,
	.param .u64 .ptr .align 1 _Z30sparse_trsv_upper_level_kernelIdEvPKiiS1_S1_PKT_S4_PS2_i_param_5,
	.param .u64 .ptr .align 1 _Z30sparse_trsv_upper_level_kernelIdEvPKiiS1_S1_PKT_S4_PS2_i_param_6,
	.param .u32 _Z30sparse_trsv_upper_level_kernelIdEvPKiiS1_S1_PKT_S4_PS2_i_param_7
)
{
	.reg .pred 	%p<17>;
	.reg .b32 	%r<33>;
	.reg .b64 	%rd<41>;
	.reg .b64 	%fd<72>;

	ld.param.u64 	%rd9, [_Z30sparse_trsv_upper_level_kernelIdEvPKiiS1_S1_PKT_S4_PS2_i_param_0];
	ld.param.u32 	%r22, [_Z30sparse_trsv_upper_level_kernelIdEvPKiiS1_S1_PKT_S4_PS2_i_param_1];
	ld.param.u64 	%rd10, [_Z30sparse_trsv_upper_level_kernelIdEvPKiiS1_S1_PKT_S4_PS2_i_param_2];
	ld.param.u64 	%rd12, [_Z30sparse_trsv_upper_level_kernelIdEvPKiiS1_S1_PKT_S4_PS2_i_param_3];
	ld.param.u64 	%rd13, [_Z30sparse_trsv_upper_level_kernelIdEvPKiiS1_S1_PKT_S4_PS2_i_param_4];
	ld.param.u64 	%rd11, [_Z30sparse_trsv_upper_level_kernelIdEvPKiiS1_S1_PKT_S4_PS2_i_param_5];
	ld.param.u64 	%rd14, [_Z30sparse_trsv_upper_level_kernelIdEvPKiiS1_S1_PKT_S4_PS2_i_param_6];
	cvta.to.global.u64 	%rd1, %rd13;
	cvta.to.global.u64 	%rd2, %rd12;
	cvta.to.global.u64 	%rd3, %rd14;
	mov.u32 	%r23, %ctaid.x;
	mov.u32 	%r24, %ntid.x;
	mov.u32 	%r25, %tid.x;
	mad.lo.s32 	%r1, %r23, %r24, %r25;
	setp.ge.s32 	%p1, %r1, %r22;
	@%p1 bra 	$L__BB4_29;
	cvta.to.global.u64 	%rd15, %rd9;
	cvta.to.global.u64 	%rd16, %rd10;
	cvta.to.global.u64 	%rd17, %rd11;
	mul.wide.s32 	%rd18, %r1, 4;
	add.s64 	%rd19, %rd15, %rd18;
	ld.global.u32 	%r2, [%rd19];
	mul.wide.s32 	%rd20, %r2, 4;
	add.s64 	%rd21, %rd16, %rd20;
	ld.global.u32 	%r3, [%rd21];
	ld.global.u32 	%r4, [%rd21+4];
	mul.wide.s32 	%rd22, %r2, 8;
	add.s64 	%rd23, %rd17, %rd22;
	ld.global.f64 	%fd61, [%rd23];
	setp.ge.s32 	%p2, %r3, %r4;
	mov.f64 	%fd69, 0d3FF0000000000000;
	@%p2 bra 	$L__BB4_28;
	sub.s32 	%r26, %r4, %r3;
	and.b32  	%r5, %r26, 3;
	setp.eq.s32 	%p3, %r5, 0;
	mov.f64 	%fd69, 0d3FF0000000000000;
	mov.u32 	%r30, %r3;
	@%p3 bra 	$L__BB4_9;
	neg.s32 	%r28, %r5;
	mov.f64 	%fd69, 0d3FF0000000000000;
	mov.u32 	%r30, %r3;
$L__BB4_4:
	.pragma "nounroll";
	mul.wide.s32 	%rd24, %r30, 8;
	add.s64 	%rd4, %rd1, %rd24;
	mul.wide.s32 	%rd25, %r30, 4;
	add.s64 	%rd26, %rd2, %rd25;
	ld.global.u32 	%r9, [%rd26];
	setp.gt.s32 	%p4, %r9, %r2;
	@%p4 bra 	$L__BB4_7;
	setp.ne.s32 	%p5, %r9, %r2;
	@%p5 bra 	$L__BB4_8;
	ld.global.f64 	%fd69, [%rd4];
	bra.uni 	$L__BB4_8;
$L__BB4_7:
	ld.global.f64 	%fd36, [%rd4];
	mul.wide.s32 	%rd27, %r9, 8;
	add.s64 	%rd28, %rd3, %rd27;
	ld.global.f64 	%fd37, [%rd28];
	mul.f64 	%fd38, %fd36, %fd37;
	sub.f64 	%fd61, %fd61, %fd38;
$L__BB4_8:
	add.s32 	%r30, %r30, 1;
	add.s32 	%r28, %r28, 1;
	setp.ne.s32 	%p6, %r28, 0;
	@%p6 bra 	$L__BB4_4;
$L__BB4_9:
	sub.s32 	%r27, %r3, %r4;
	setp.gt.u32 	%p7, %r27, -4;
	@%p7 bra 	$L__BB4_28;
	sub.s32 	%r31, %r30, %r4;
	add.s64 	%rd5, %rd2, 8;
	add.s64 	%rd6, %rd1, 16;
$L__BB4_11:
	mul.wide.s32 	%rd29, %r30, 4;
	add.s64 	%rd7, %rd5, %rd29;
	mul.wide.s32 	%rd30, %r30, 8;
	add.s64 	%rd8, %rd6, %rd30;
	ld.global.u32 	%r16, [%rd7+-8];
	setp.le.s32 	%p8, %r16, %r2;
	@%p8 bra 	$L__BB4_13;
	ld.global.f64 	%fd39, [%rd8+-16];
	mul.wide.s32 	%rd31, %r16, 8;
	add.s64 	%rd32, %rd3, %rd31;
	ld.global.f64 	%fd40, [%rd32];
	mul.f64 	%fd41, %fd39, %fd40;
	sub.f64 	%fd61, %fd61, %fd41;
	bra.uni 	$L__BB4_15;
$L__BB4_13:
	setp.ne.s32 	%p9, %r16, %r2;
	@%p9 bra 	$L__BB4_15;
	ld.global.f64 	%fd69, [%rd8+-16];
$L__BB4_15:
	ld.global.u32 	%r17, [%rd7+-4];
	setp.gt.s32 	%p10, %r17, %r2;
	@%p10 bra 	$L__BB4_18;
	setp.ne.s32 	%p11, %r17, %r2;
	@%p11 bra 	$L__BB4_19;
	ld.global.f64 	%fd69, [%rd8+-8];
	bra.uni 	$L__BB4_19;
$L__BB4_18:
	ld.global.f64 	%fd42, [%rd8+-8];
	mul.wide.s32 	%rd33, %r17, 8;
	add.s64 	%rd34, %rd3, %rd33;
	ld.global.f64 	%fd43, [%rd34];
	mul.f64 	%fd44, %fd42, %fd43;
	sub.f64 	%fd61, %fd61, %fd44;
$L__BB4_19:
	ld.global.u32 	%r18, [%rd7];
	setp.gt.s32 	%p12, %r18, %r2;
	@%p12 bra 	$L__BB4_22;
	setp.ne.s32 	%p13, %r18, %r2;
	@%p13 bra 	$L__BB4_23;
	ld.global.f64 	%fd69, [%rd8];
	bra.uni 	$L__BB4_23;
$L__BB4_22:
	ld.global.f64 	%fd45, [%rd8];
	mul.wide.s32 	%rd35, %r18, 8;
	add.s64 	%rd36, %rd3, %rd35;
	ld.global.f64 	%fd46, [%rd36];
	mul.f64 	%fd47, %fd45, %fd46;
	sub.f64 	%fd61, %fd61, %fd47;
$L__BB4_23:
	ld.global.u32 	%r19, [%rd7+4];
	setp.gt.s32 	%p14, %r19, %r2;
	@%p14 bra 	$L__BB4_26;
	setp.ne.s32 	%p15, %r19, %r2;
	@%p15 bra 	$L__BB4_27;
	ld.global.f64 	%fd69, [%rd8+8];
	bra.uni 	$L__BB4_27;
$L__BB4_26:
	ld.global.f64 	%fd48, [%rd8+8];
	mul.wide.s32 	%rd37, %r19, 8;
	add.s64 	%rd38, %rd3, %rd37;
	ld.global.f64 	%fd49, [%rd38];
	mul.f64 	%fd50, %fd48, %fd49;
	sub.f64 	%fd61, %fd61, %fd50;
$L__BB4_27:
	add.s32 	%r30, %r30, 4;
	add.s32 	%r31, %r31, 4;
	setp.ne.s32 	%p16, %r31, 0;
	@%p16 bra 	$L__BB4_11;
$L__BB4_28:
	div.rn.f64 	%fd51, %fd61, %fd69;
	add.s64 	%rd40, %rd3, %rd22;
	st.global.f64 	[%rd40], %fd51;
$L__BB4_29:
	ret;

}
	// .globl	_Z17ilu0_level_kernelIfEvPKiiS1_S1_PT_S1_iS2_
.visible .entry _Z17ilu0_level_kernelIfEvPKiiS1_S1_PT_S1_iS2_(
	.param .u64 .ptr .align 1 _Z17ilu0_level_kernelIfEvPKiiS1_S1_PT_S1_iS2__param_0,
	.param .u32 _Z17ilu0_level_kernelIfEvPKiiS1_S1_PT_S1_iS2__param_1,
	.param .u64 .ptr .align 1 _Z17ilu0_level_kernelIfEvPKiiS1_S1_PT_S1_iS2__param_2,
	.param .u64 .ptr .align 1 _Z17ilu0_level_kernelIfEvPKiiS1_S1_PT_S1_iS2__param_3,
	.param .u64 .ptr .align 1 _Z17ilu0_level_kernelIfEvPKiiS1_S1_PT_S1_iS2__param_4,
	.param .u64 .ptr .align 1 _Z17ilu0_level_kernelIfEvPKiiS1_S1_PT_S1_iS2__param_5,
	.param .u32 _Z17ilu0_level_kernelIfEvPKiiS1_S1_PT_S1_iS2__param_6,
	.param .f32 _Z17ilu0_level_kernelIfEvPKiiS1_S1_PT_S1_iS2__param_7
)
{
	.reg .pred 	%p<15>;
	.reg .b32 	%r<24>;
	.reg .b32 	%f<12>;
	.reg .b64 	%rd<32>;
	.reg .b64 	%fd<2>;

	ld.param.u64 	%rd7, [_Z17ilu0_level_kernelIfEvPKiiS1_S1_PT_S1_iS2__param_0];
	ld.param.u32 	%r16, [_Z17ilu0_level_kernelIfEvPKiiS1_S1_PT_S1_iS2__param_1];
	ld.param.u64 	%rd9, [_Z17ilu0_level_kernelIfEvPKiiS1_S1_PT_S1_iS2__param_2];
	ld.param.u64 	%rd10, [_Z17ilu0_level_kernelIfEvPKiiS1_S1_PT_S1_iS2__param_3];
	ld.param.u64 	%rd11, [_Z17ilu0_level_kernelIfEvPKiiS1_S1_PT_S1_iS2__param_4];
	ld.param.u64 	%rd8, [_Z17ilu0_level_kernelIfEvPKiiS1_S1_PT_S1_iS2__param_5];
	ld.param.f32 	%f4, [_Z17ilu0_level_kernelIfEvPKiiS1_S1_PT_S1_iS2__param_7];
	cvta.to.global.u64 	%rd1, %rd11;
	cvta.to.global.u64 	%rd2, %rd10;
	cvta.to.global.u64 	%rd3, %rd9;
	mov.u32 	%r17, %ctaid.x;
	mov.u32 	%r18, %ntid.x;
	mov.u32 	%r19, %tid.x;
	mad.lo.s32 	%r1, %r17, %r18, %r19;
	setp.ge.s32 	%p1, %r1, %r16;
	@%p1 bra 	$L__BB5_14;
	cvta.to.global.u64 	%rd12, %rd7;
	mul.wide.s32 	%rd13, %r1, 4;
	add.s64 	%rd14, %rd12, %rd13;
	ld.global.u32 	%r2, [%rd14];
	mul.wide.s32 	%rd15, %r2, 4;
	add.s64 	%rd16, %rd3, %rd15;
	ld.global.u32 	%r3, [%rd16];
	ld.global.u32 	%r4, [%rd16+4];
	setp.ge.s32 	%p2, %r3, %r4;
	@%p2 bra 	$L__BB5_14;
	cvta.to.global.u64 	%rd4, %rd8;
	mov.u32 	%r21, %r3;
$L__BB5_3:
	mul.wide.s32 	%rd17, %r21, 4;
	add.s64 	%rd18, %rd2, %rd17;
	ld.global.u32 	%r6, [%rd18];
	setp.ge.s32 	%p3, %r6, %r2;
	@%p3 bra 	$L__BB5_14;
	setp.leu.f32 	%p4, %f4, 0f00000000;
	mul.wide.s32 	%rd19, %r6, 4;
	add.s64 	%rd20, %rd4, %rd19;
	ld.global.u32 	%r20, [%rd20];
	mul.wide.s32 	%rd21, %r20, 4;
	add.s64 	%rd5, %rd1, %rd21;
	ld.global.f32 	%f11, [%rd5];
	abs.f32 	%f5, %f11;
	cvt.f64.f32 	%fd1, %f5;
	setp.geu.f64 	%p5, %fd1, 0d3CD203AF9EE75616;
	or.pred  	%p6, %p4, %p5;
	@%p6 bra 	$L__BB5_6;
	st.global.f32 	[%rd5], %f4;
	mov.f32 	%f11, %f4;
$L__BB5_6:
	add.s64 	%rd23, %rd1, %rd17;
	ld.global.f32 	%f6, [%rd23];
	div.rn.f32 	%f3, %f6, %f11;
	st.global.f32 	[%rd23], %f3;
	add.s64 	%rd25, %rd3, %rd19;
	ld.global.u32 	%r22, [%rd25];
	ld.global.u32 	%r8, [%rd25+4];
	setp.ge.s32 	%p7, %r22, %r8;
	@%p7 bra 	$L__BB5_13;
$L__BB5_7:
	mul.wide.s32 	%rd26, %r22, 4;
	add.s64 	%rd27, %rd2, %rd26;
	ld.global.u32 	%r10, [%rd27];
	setp.le.s32 	%p8, %r10, %r6;
	@%p8 bra 	$L__BB5_12;
	mov.u32 	%r23, %r3;
$L__BB5_9:
	mul.wide.s32 	%rd6, %r23, 4;
	add.s64 	%rd28, %rd2, %rd6;
	ld.global.u32 	%r12, [%rd28];
	setp.ne.s32 	%p9, %r12, %r10;
	@%p9 bra 	$L__BB5_11;
	add.s64 	%rd30, %rd1, %rd26;
	ld.global.f32 	%f7, [%rd30];
	mul.f32 	%f8, %f3, %f7;
	add.s64 	%rd31, %rd1, %rd6;
	ld.global.f32 	%f9, [%rd31];
	sub.f32 	%f10, %f9, %f8;
	st.global.f32 	[%rd31], %f10;
	bra.uni 	$L__BB5_12;
$L__BB5_11:
	setp.le.s32 	%p10, %r12, %r10;
	add.s32 	%r23, %r23, 1;
	setp.lt.s32 	%p11, %r23, %r4;
	and.pred  	%p12, %p10, %p11;
	@%p12 bra 	$L__BB5_9;
$L__BB5_12:
	add.s32 	%r22, %r22, 1;
	setp.ne.s32 	%p13, %r22, %r8;
	@%p13 bra 	$L__BB5_7;
$L__BB5_13:
	add.s32 	%r21, %r21, 1;
	setp.ne.s32 	%p14, %r21, %r4;
	@%p14 bra 	$L__BB5_3;
$L__BB5_14:
	ret;

}
	// .globl	_Z17ilu0_level_kernelIdEvPKiiS1_S1_PT_S1_iS2_
.visible .entry _Z17ilu0_level_kernelIdEvPKiiS1_S1_PT_S1_iS2_(
	.param .u64 .ptr .align 1 _Z17ilu0_level_kernelIdEvPKiiS1_S1_PT_S1_iS2__param_0,
	.param .u32 _Z17ilu0_level_kernelIdEvPKiiS1_S1_PT_S1_iS2__param_1,
	.param .u64 .ptr .align 1 _Z17ilu0_level_kernelIdEvPKiiS1_S1_PT_S1_iS2__param_2,
	.param .u64 .ptr .align 1 _Z17ilu0_level_kernelIdEvPKiiS1_S1_PT_S1_iS2__param_3,
	.param .u64 .ptr .align 1 _Z17ilu0_level_kernelIdEvPKiiS1_S1_PT_S1_iS2__param_4,
	.param .u64 .ptr .align 1 _Z17ilu0_level_kernelIdEvPKiiS1_S1_PT_S1_iS2__param_5,
	.param .u32 _Z17ilu0_level_kernelIdEvPKiiS1_S1_PT_S1_iS2__param_6,
	.param .f64 _Z17ilu0_level_kernelIdEvPKiiS1_S1_PT_S1_iS2__param_7
)
{
	.reg .pred 	%p<15>;
	.reg .b32 	%r<24>;
	.reg .b64 	%rd<33>;
	.reg .b64 	%fd<12>;

	ld.param.u64 	%rd6, [_Z17ilu0_level_kernelIdEvPKiiS1_S1_PT_S1_iS2__param_0];
	ld.param.u32 	%r16, [_Z17ilu0_level_kernelIdEvPKiiS1_S1_PT_S1_iS2__param_1];
	ld.param.u64 	%rd8, [_Z17ilu0_level_kernelIdEvPKiiS1_S1_PT_S1_iS2__param_2];
	ld.param.u64 	%rd9, [_Z17ilu0_level_kernelIdEvPKiiS1_S1_PT_S1_iS2__param_3];
	ld.param.u64 	%rd10, [_Z17ilu0_level_kernelIdEvPKiiS1_S1_PT_S1_iS2__param_4];
	ld.param.u64 	%rd7, [_Z17ilu0_level_kernelIdEvPKiiS1_S1_PT_S1_iS2__param_5];
	ld.param.f64 	%fd4, [_Z17ilu0_level_kernelIdEvPKiiS1_S1_PT_S1_iS2__param_7];
	cvta.to.global.u64 	%rd1, %rd10;
	cvta.to.global.u64 	%rd2, %rd9;
	cvta.to.global.u64 	%rd3, %rd8;
	mov.u32 	%r17, %ctaid.x;
	mov.u32 	%r18, %ntid.x;
	mov.u32 	%r19, %tid.x;
	mad.lo.s32 	%r1, %r17, %r18, %r19;
	setp.ge.s32 	%p1, %r1, %r16;
	@%p1 bra 	$L__BB6_14;
	cvta.to.global.u64 	%rd11, %rd6;
	mul.wide.s32 	%rd12, %r1, 4;
	add.s64 	%rd13, %rd11, %rd12;
	ld.global.u32 	%r2, [%rd13];
	mul.wide.s32 	%rd14, %r2, 4;
	add.s64 	%rd15, %rd3, %rd14;
	ld.global.u32 	%r3, [%rd15];
	ld.global.u32 	%r4, [%rd15+4];
	setp.ge.s32 	%p2, %r3, %r4;
	@%p2 bra 	$L__BB6_14;
	cvta.to.global.u64 	%rd4, %rd7;
	mov.u32 	%r21, %r3;
$L__BB6_3:
	mul.wide.s32 	%rd16, %r21, 4;
	add.s64 	%rd17, %rd2, %rd16;
	ld.global.u32 	%r6, [%rd17];
	setp.ge.s32 	%p3, %r6, %r2;
	@%p3 bra 	$L__BB6_14;
	setp.leu.f64 	%p4, %fd4, 0d0000000000000000;
	mul.wide.s32 	%rd18, %r6, 4;
	add.s64 	%rd19, %rd4, %rd18;
	ld.global.u32 	%r20, [%rd19];
	mul.wide.s32 	%rd20, %r20, 8;
	add.s64 	%rd5, %rd1, %rd20;
	ld.global.f64 	%fd11, [%rd5];
	abs.f64 	%fd5, %fd11;
	setp.geu.f64 	%p5, %fd5, 0d3CD203AF9EE75616;
	or.pred  	%p6, %p4, %p5;
	@%p6 bra 	$L__BB6_6;
	st.global.f64 	[%rd5], %fd4;
	mov.f64 	%fd11, %fd4;
$L__BB6_6:
	mul.wide.s32 	%rd21, %r21, 8;
	add.s64 	%rd22, %rd1, %rd21;
	ld.global.f64 	%fd6, [%rd22];
	div.rn.f64 	%fd3, %fd6, %fd11;
	st.global.f64 	[%rd22], %fd3;
	add.s64 	%rd24, %rd3, %rd18;
	ld.global.u32 	%r22, [%rd24];
	ld.global.u32 	%r8, [%rd24+4];
	setp.ge.s32 	%p7, %r22, %r8;
	@%p7 bra 	$L__BB6_13;
$L__BB6_7:
	mul.wide.s32 	%rd25, %r22, 4;
	add.s64 	%rd26, %rd2, %rd25;
	ld.global.u32 	%r10, [%rd26];
	setp.le.s32 	%p8, %r10, %r6;
	@%p8 bra 	$L__BB6_12;
	mov.u32 	%r23, %r3;
$L__BB6_9:
	mul.wide.s32 	%rd27, %r23, 4;
	add.s64 	%rd28, %rd2, %rd27;
	ld.global.u32 	%r12, [%rd28];
	setp.ne.s32 	%p9, %r12, %r10;
	@%p9 bra 	$L__BB6_11;
	mul.wide.s32 	%rd29, %r22, 8;
	add.s64 	%rd30, %rd1, %rd29;
	ld.global.f64 	%fd7, [%rd30];
	mul.f64 	%fd8, %fd3, %fd7;
	mul.wide.s32 	%rd31, %r23, 8;
	add.s64 	%rd32, %rd1, %rd31;
	ld.global.f64 	%fd9, [%rd32];
	sub.f64 	%fd10, %fd9, %fd8;
	st.global.f64 	[%rd32], %fd10;
	bra.uni 	$L__BB6_12;
$L__BB6_11:
	setp.le.s32 	%p10, %r12, %r10;
	add.s32 	%r23, %r23, 1;
	setp.lt.s32 	%p11, %r23, %r4;
	and.pred  	%p12, %p10, %p11;
	@%p12 bra 	$L__BB6_9;
$L__BB6_12:
	add.s32 	%r22, %r22, 1;
	setp.ne.s32 	%p13, %r22, %r8;
	@%p13 bra 	$L__BB6_7;
$L__BB6_13:
	add.s32 	%r21, %r21, 1;
	setp.ne.s32 	%p14, %r21, %r4;
	@%p14 bra 	$L__BB6_3;
$L__BB6_14:
	ret;

}
	// .globl	_Z16ic0_level_kernelIfEvPKiiS1_S1_PT_S1_iS2_
.visible .entry _Z16ic0_level_kernelIfEvPKiiS1_S1_PT_S1_iS2_(
	.param .u64 .ptr .align 1 _Z16ic0_level_kernelIfEvPKiiS1_S1_PT_S1_iS2__param_0,
	.param .u32 _Z16ic0_level_kernelIfEvPKiiS1_S1_PT_S1_iS2__param_1,
	.param .u64 .ptr .align 1 _Z16ic0_level_kernelIfEvPKiiS1_S1_PT_S1_iS2__param_2,
	.param .u64 .ptr .align 1 _Z16ic0_level_kernelIfEvPKiiS1_S1_PT_S1_iS2__param_3,
	.param .u64 .ptr .align 1 _Z16ic0_level_kernelIfEvPKiiS1_S1_PT_S1_iS2__param_4,
	.param .u64 .ptr .align 1 _Z16ic0_level_kernelIfEvPKiiS1_S1_PT_S1_iS2__param_5,
	.param .u32 _Z16ic0_level_kernelIfEvPKiiS1_S1_PT_S1_iS2__param_6,
	.param .f32 _Z16ic0_level_kernelIfEvPKiiS1_S1_PT_S1_iS2__param_7
)
{
	.reg .pred 	%p<17>;
	.reg .b32 	%r<29>;
	.reg .b32 	%f<27>;
	.reg .b64 	%rd<40>;

	ld.param.u64 	%rd8, [_Z16ic0_level_kernelIfEvPKiiS1_S1_PT_S1_iS2__param_0];
	ld.param.u32 	%r18, [_Z16ic0_level_kernelIfEvPKiiS1_S1_PT_S1_iS2__param_1];
	ld.param.u64 	%rd9, [_Z16ic0_level_kernelIfEvPKiiS1_S1_PT_S1_iS2__param_2];
	ld.param.u64 	%rd10, [_Z16ic0_level_kernelIfEvPKiiS1_S1_PT_S1_iS2__param_3];
	ld.param.u64 	%rd11, [_Z16ic0_level_kernelIfEvPKiiS1_S1_PT_S1_iS2__param_4];
	ld.param.u64 	%rd12, [_Z16ic0_level_kernelIfEvPKiiS1_S1_PT_S1_iS2__param_5];
	ld.param.f32 	%f10, [_Z16ic0_level_kernelIfEvPKiiS1_S1_PT_S1_iS2__param_7];
	cvta.to.global.u64 	%rd1, %rd11;
	cvta.to.global.u64 	%rd2, %rd12;
	cvta.to.global.u64 	%rd3, %rd10;
	cvta.to.global.u64 	%rd4, %rd9;
	mov.u32 	%r19, %ctaid.x;
	mov.u32 	%r20, %ntid.x;
	mov.u32 	%r21, %tid.x;
	mad.lo.s32 	%r1, %r19, %r20, %r21;
	setp.ge.s32 	%p1, %r1, %r18;
	@%p1 bra 	$L__BB7_16;
	cvta.to.global.u64 	%rd13, %rd8;
	mul.wide.s32 	%rd14, %r1, 4;
	add.s64 	%rd15, %rd13, %rd14;
	ld.global.u32 	%r2, [%rd15];
	mul.wide.s32 	%rd16, %r2, 4;
	add.s64 	%rd17, %rd4, %rd16;
	ld.global.u32 	%r28, [%rd17];
	ld.global.u32 	%r4, [%rd17+4];
	setp.ge.s32 	%p2, %r28, %r4;
	@%p2 bra 	$L__BB7_12;
	mov.u32 	%r25, %r28;
$L__BB7_3:
	mul.wide.s32 	%rd18, %r25, 4;
	add.s64 	%rd19, %rd3, %rd18;
	ld.global.u32 	%r6, [%rd19];
	setp.ge.s32 	%p3, %r6, %r2;
	@%p3 bra 	$L__BB7_12;
	mul.wide.s32 	%rd20, %r6, 4;
	add.s64 	%rd21, %rd4, %rd20;
	ld.global.u32 	%r26, [%rd21];
	ld.global.u32 	%r8, [%rd21+4];
	add.s64 	%rd5, %rd1, %rd18;
	ld.global.f32 	%f23, [%rd5];
	setp.ge.s32 	%p4, %r26, %r8;
	@%p4 bra 	$L__BB7_11;
$L__BB7_5:
	mul.wide.s32 	%rd23, %r26, 4;
	add.s64 	%rd24, %rd3, %rd23;
	ld.global.u32 	%r10, [%rd24];
	setp.ge.s32 	%p5, %r10, %r6;
	@%p5 bra 	$L__BB7_11;
	mov.u32 	%r27, %r28;
$L__BB7_7:
	mul.wide.s32 	%rd6, %r27, 4;
	add.s64 	%rd25, %rd3, %rd6;
	ld.global.u32 	%r12, [%rd25];
	setp.ne.s32 	%p6, %r12, %r10;
	@%p6 bra 	$L__BB7_9;
	add.s64 	%rd26, %rd1, %rd6;
	ld.global.f32 	%f11, [%rd26];
	add.s64 	%rd28, %rd1, %rd23;
	ld.global.f32 	%f12, [%rd28];
	mul.f32 	%f13, %f11, %f12;
	sub.f32 	%f23, %f23, %f13;
	bra.uni 	$L__BB7_10;
$L__BB7_9:
	setp.le.s32 	%p7, %r12, %r10;
	add.s32 	%r27, %r27, 1;
	setp.lt.s32 	%p8, %r27, %r4;
	and.pred  	%p9, %p7, %p8;
	@%p9 bra 	$L__BB7_7;
$L__BB7_10:
	add.s32 	%r26, %r26, 1;
	setp.ne.s32 	%p10, %r26, %r8;
	@%p10 bra 	$L__BB7_5;
$L__BB7_11:
	add.s64 	%rd30, %rd2, %rd20;
	ld.global.u32 	%r22, [%rd30];
	mul.wide.s32 	%rd31, %r22, 4;
	add.s64 	%rd32, %rd1, %rd31;
	ld.global.f32 	%f14, [%rd32];
	div.rn.f32 	%f15, %f23, %f14;
	st.global.f32 	[%rd5], %f15;
	add.s32 	%r25, %r25, 1;
	setp.ne.s32 	%p11, %r25, %r4;
	@%p11 bra 	$L__BB7_3;
$L__BB7_12:
	setp.ge.s32 	%p12, %r28, %r4;
	add.s64 	%rd34, %rd2, %rd16;
	ld.global.u32 	%r23, [%rd34];
	mul.wide.s32 	%rd35, %r23, 4;
	add.s64 	%rd7, %rd1, %rd35;
	ld.global.f32 	%f16, [%rd7];
	add.f32 	%f26, %f10, %f16;
	@%p12 bra 	$L__BB7_15;
$L__BB7_13:
	mul.wide.s32 	%rd36, %r28, 4;
	add.s64 	%rd37, %rd3, %rd36;
	ld.global.u32 	%r24, [%rd37];
	setp.ge.s32 	%p13, %r24, %r2;
	@%p13 bra 	$L__BB7_15;
	add.s64 	%rd39, %rd1, %rd36;
	ld.global.f32 	%f17, [%rd39];
	mul.f32 	%f18, %f17, %f17;
	sub.f32 	%f26, %f26, %f18;
	add.s32 	%r28, %r28, 1;
	setp.ne.s32 	%p14, %r28, %r4;
	@%p14 bra 	$L__BB7_13;
$L__BB7_15:
	setp.le.f32 	%p15, %f26, 0f00000000;
	setp.gt.f32 	%p16, %f10, 0f00000000;
	selp.f32 	%f19, %f10, 0f2EDBE6FF, %p16;
	selp.f32 	%f20, %f19, %f26, %p15;
	sqrt.rn.f32 	%f21, %f20;
	st.global.f32 	[%rd7], %f21;
$L__BB7_16:
	ret;

}
	// .globl	_Z16ic0_level_kernelIdEvPKiiS1_S1_PT_S1_iS2_
.visible .entry _Z16ic0_level_kernelIdEvPKiiS1_S1_PT_S1_iS2_(
	.param .u64 .ptr .align 1 _Z16ic0_level_kernelIdEvPKiiS1_S1_PT_S1_iS2__param_0,
	.param .u32 _Z16ic0_level_kernelIdEvPKiiS1_S1_PT_S1_iS2__param_1,
	.param .u64 .ptr .align 1 _Z16ic0_level_kernelIdEvPKiiS1_S1_PT_S1_iS2__param_2,
	.param .u64 .ptr .align 1 _Z16ic0_level_kernelIdEvPKiiS1_S1_PT_S1_iS2__param_3,
	.param .u64 .ptr .align 1 _Z16ic0_level_kernelIdEvPKiiS1_S1_PT_S1_iS2__param_4,
	.param .u64 .ptr .align 1 _Z16ic0_level_kernelIdEvPKiiS1_S1_PT_S1_iS2__param_5,
	.param .u32 _Z16ic0_level_kernelIdEvPKiiS1_S1_PT_S1_iS2__param_6,
	.param .f64 _Z16ic0_level_kernelIdEvPKiiS1_S1_PT_S1_iS2__param_7
)
{
	.reg .pred 	%p<17>;
	.reg .b32 	%r<29>;
	.reg .b64 	%rd<41>;
	.reg .b64 	%fd<27>;

	ld.param.u64 	%rd7, [_Z16ic0_level_kernelIdEvPKiiS1_S1_PT_S1_iS2__param_0];
	ld.param.u32 	%r18, [_Z16ic0_level_kernelIdEvPKiiS1_S1_PT_S1_iS2__param_1];
	ld.param.u64 	%rd8, [_Z16ic0_level_kernelIdEvPKiiS1_S1_PT_S1_iS2__param_2];
	ld.param.u64 	%rd9, [_Z16ic0_level_kernelIdEvPKiiS1_S1_PT_S1_iS2__param_3];
	ld.param.u64 	%rd10, [_Z16ic0_level_kernelIdEvPKiiS1_S1_PT_S1_iS2__param_4];
	ld.param.u64 	%rd11, [_Z16ic0_level_kernelIdEvPKiiS1_S1_PT_S1_iS2__param_5];
	ld.param.f64 	%fd10, [_Z16ic0_level_kernelIdEvPKiiS1_S1_PT_S1_iS2__param_7];
	cvta.to.global.u64 	%rd1, %rd10;
	cvta.to.global.u64 	%rd2, %rd11;
	cvta.to.global.u64 	%rd3, %rd9;
	cvta.to.global.u64 	%rd4, %rd8;
	mov.u32 	%r19, %ctaid.x;
	mov.u32 	%r20, %ntid.x;
	mov.u32 	%r21, %tid.x;
	mad.lo.s32 	%r1, %r19, %r20, %r21;
	setp.ge.s32 	%p1, %r1, %r18;
	@%p1 bra 	$L__BB8_16;
	cvta.to.global.u64 	%rd12, %rd7;
	mul.wide.s32 	%rd13, %r1, 4;
	add.s64 	%rd14, %rd12, %rd13;
	ld.global.u32 	%r2, [%rd14];
	mul.wide.s32 	%rd15, %r2, 4;
	add.s64 	%rd16, %rd4, %rd15;
	ld.global.u32 	%r28, [%rd16];
	ld.global.u32 	%r4, [%rd16+4];
	setp.ge.s32 	%p2, %r28, %r4;
	@%p2 bra 	$L__BB8_12;
	mov.u32 	%r25, %r28;
$L__BB8_3:
	mul.wide.s32 	%rd17, %r25, 4;
	add.s64 	%rd18, %rd3, %rd17;
	ld.global.u32 	%r6, [%rd18];
	setp.ge.s32 	%p3, %r6, %r2;
	@%p3 bra 	$L__BB8_12;
	mul.wide.s32 	%rd19, %r6, 4;
	add.s64 	%rd20, %rd4, %rd19;
	ld.global.u32 	%r26, [%rd20];
	ld.global.u32 	%r8, [%rd20+4];
	mul.wide.s32 	%rd21, %r25, 8;
	add.s64 	%rd5, %rd1, %rd21;
	ld.global.f64 	%fd23, [%rd5];
	setp.ge.s32 	%p4, %r26, %r8;
	@%p4 bra 	$L__BB8_11;
$L__BB8_5:
	mul.wide.s32 	%rd22, %r26, 4;
	add.s64 	%rd23, %rd3, %rd22;
	ld.global.u32 	%r10, [%rd23];
	setp.ge.s32 	%p5, %r10, %r6;
	@%p5 bra 	$L__BB8_11;
	mov.u32 	%r27, %r28;
$L__BB8_7:
	mul.wide.s32 	%rd24, %r27, 4;
	add.s64 	%rd25, %rd3, %rd24;
	ld.global.u32 	%r12, [%rd25];
	setp.ne.s32 	%p6, %r12, %r10;
	@%p6 bra 	$L__BB8_9;
	mul.wide.s32 	%rd26, %r27, 8;
	add.s64 	%rd27, %rd1, %rd26;
	ld.global.f64 	%fd11, [%rd27];
	mul.wide.s32 	%rd28, %r26, 8;
	add.s64 	%rd29, %rd1, %rd28;
	ld.global.f64 	%fd12, [%rd29];
	mul.f64 	%fd13, %fd11, %fd12;
	sub.f64 	%fd23, %fd23, %fd13;
	bra.uni 	$L__BB8_10;
$L__BB8_9:
	setp.le.s32 	%p7, %r12, %r10;
	add.s32 	%r27, %r27, 1;
	setp.lt.s32 	%p8, %r27, %r4;
	and.pred  	%p9, %p7, %p8;
	@%p9 bra 	$L__BB8_7;
$L__BB8_10:
	add.s32 	%r26, %r26, 1;
	setp.ne.s32 	%p10, %r26, %r8;
	@%p10 bra 	$L__BB8_5;
$L__BB8_11:
	add.s64 	%rd31, %rd2, %rd19;
	ld.global.u32 	%r22, [%rd31];
	mul.wide.s32 	%rd32, %r22, 8;
	add.s64 	%rd33, %rd1, %rd32;
	ld.global.f64 	%fd14, [%rd33];
	div.rn.f64 	%fd15, %fd23, %fd14;
	st.global.f64 	[%rd5], %fd15;
	add.s32 	%r25, %r25, 1;
	setp.ne.s32 	%p11, %r25, %r4;
	@%p11 bra 	$L__BB8_3;
$L__BB8_12:
	setp.ge.s32 	%p12, %r28, %r4;
	add.s64 	%rd35, %rd2, %rd15;
	ld.global.u32 	%r23, [%rd35];
	mul.wide.s32 	%rd36, %r23, 8;
	add.s64 	%rd6, %rd1, %rd36;
	ld.global.f64 	%fd16, [%rd6];
	add.f64 	%fd26, %fd10, %fd16;
	@%p12 bra 	$L__BB8_15;
$L__BB8_13:
	mul.wide.s32 	%rd37, %r28, 4;
	add.s64 	%rd38, %rd3, %rd37;
	ld.global.u32 	%r24, [%rd38];
	setp.ge.s32 	%p13, %r24, %r2;
	@%p13 bra 	$L__BB8_15;
	mul.wide.s32 	%rd39, %r28, 8;
	add.s64 	%rd40, %rd1, %rd39;
	ld.global.f64 	%fd17, [%rd40];
	mul.f64 	%fd18, %fd17, %fd17;
	sub.f64 	%fd26, %fd26, %fd18;
	add.s32 	%r28, %r28, 1;
	setp.ne.s32 	%p14, %r28, %r4;
	@%p14 bra 	$L__BB8_13;
$L__BB8_15:
	setp.le.f64 	%p15, %fd26, 0d0000000000000000;
	setp.gt.f64 	%p16, %fd10, 0d0000000000000000;
	selp.f64 	%fd19, %fd10, 0d3DDB7CDFD9D7BDBB, %p16;
	selp.f64 	%fd20, %fd19, %fd26, %p15;
	sqrt.rn.f64 	%fd21, %fd20;
	st.global.f64 	[%rd6], %fd21;
$L__BB8_16:
	ret;

}
	// .globl	_Z11copy_kernelIfEvPKT_PS0_i
.visible .entry _Z11copy_kernelIfEvPKT_PS0_i(
	.param .u64 .ptr .align 1 _Z11copy_kernelIfEvPKT_PS0_i_param_0,
	.param .u64 .ptr .align 1 _Z11copy_kernelIfEvPKT_PS0_i_param_1,
	.param .u32 _Z11copy_kernelIfEvPKT_PS0_i_param_2
)
{
	.reg .pred 	%p<2>;
	.reg .b32 	%r<6>;
	.reg .b32 	%f<2>;
	.reg .b64 	%rd<8>;

	ld.param.u64 	%rd1, [_Z11copy_kernelIfEvPKT_PS0_i_param_0];
	ld.param.u64 	%rd2, [_Z11copy_kernelIfEvPKT_PS0_i_param_1];
	ld.param.u32 	%r2, [_Z11copy_kernelIfEvPKT_PS0_i_param_2];
	mov.u32 	%r3, %ctaid.x;
	mov.u32 	%r4, %ntid.x;
	mov.u32 	%r5, %tid.x;
	mad.lo.s32 	%r1, %r3, %r4, %r5;
	setp.ge.s32 	%p1, %r1, %r2;
	@%p1 bra 	$L__BB9_2;
	cvta.to.global.u64 	%rd3, %rd1;
	cvta.to.global.u64 	%rd4, %rd2;
	mul.wide.s32 	%rd5, %r1, 4;
	add.s64 	%rd6, %rd3, %rd5;
	ld.global.f32 	%f1, [%rd6];
	add.s64 	%rd7, %rd4, %rd5;
	st.global.f32 	[%rd7], %f1;
$L__BB9_2:
	ret;

}
	// .globl	_Z11copy_kernelIdEvPKT_PS0_i
.visible .entry _Z11copy_kernelIdEvPKT_PS0_i(
	.param .u64 .ptr .align 1 _Z11copy_kernelIdEvPKT_PS0_i_param_0,
	.param .u64 .ptr .align 1 _Z11copy_kernelIdEvPKT_PS0_i_param_1,
	.param .u32 _Z11copy_kernelIdEvPKT_PS0_i_param_2
)
{
	.reg .pred 	%p<2>;
	.reg .b32 	%r<6>;
	.reg .b64 	%rd<8>;
	.reg .b64 	%fd<2>;

	ld.param.u64 	%rd1, [_Z11copy_kernelIdEvPKT_PS0_i_param_0];
	ld.param.u64 	%rd2, [_Z11copy_kernelIdEvPKT_PS0_i_param_1];
	ld.param.u32 	%r2, [_Z11copy_kernelIdEvPKT_PS0_i_param_2];
	mov.u32 	%r3, %ctaid.x;
	mov.u32 	%r4, %ntid.x;
	mov.u32 	%r5, %tid.x;
	mad.lo.s32 	%r1, %r3, %r4, %r5;
	setp.ge.s32 	%p1, %r1, %r2;
	@%p1 bra 	$L__BB10_2;
	cvta.to.global.u64 	%rd3, %rd1;
	cvta.to.global.u64 	%rd4, %rd2;
	mul.wide.s32 	%rd5, %r1, 8;
	add.s64 	%rd6, %rd3, %rd5;
	ld.global.f64 	%fd1, [%rd6];
	add.s64 	%rd7, %rd4, %rd5;
	st.global.f64 	[%rd7], %fd1;
$L__BB10_2:
	ret;

}


// ===== COMPILED SASS (sm_100) =====

	.target	sm_100

	.elftype	@"ET_EXEC"


//--------------------- .note.nv.tkinfo           --------------------------
	.section	.note.nv.tkinfo,"",@"SHT_NOTE"
	.sectionflags	@"SHF_NOTE_NV_TKINFO"
	.tkinfo
        /*0018*/ 	.word	0x00000002
        /*0030*/ 	.string	""
        /*0030*/ 	.string	"ptxas"
        /*0030*/ 	.string	"Cuda compilation tools, release 13.0, V13.0.88"
        /*0030*/ 	.string	"Build cuda_13.0.r13.0/compiler.36424714_0"
        /*0030*/ 	.string	"-arch sm_100 -m 64 "



//--------------------- .note.nv.cuinfo           --------------------------
	.section	.note.nv.cuinfo,"",@"SHT_NOTE"
	.sectionflags	@"SHF_NOTE_NV_CUINFO"
        /*0018*/ 	.short	0x0002
        /*001a*/ 	.short	0x0064
        /*001c*/ 	.short	0x0082
	.zero		2


//--------------------- .nv.info                  --------------------------
	.section	.nv.info,"",@"SHT_CUDA_INFO"
	.align	4


	//----- nvinfo : EIATTR_REGCOUNT
	.align		4
        /*0000*/ 	.byte	0x04, 0x2f
        /*0002*/ 	.short	(.L_1 - .L_0)
	.align		4
.L_0:
        /*0004*/ 	.word	index@(_Z24find_diag_indices_kernelPKiS0_Pii)
        /*0008*/ 	.word	0x0000000e


	//----- nvinfo : EIATTR_FRAME_SIZE
	.align		4
.L_1:
        /*000c*/ 	.byte	0x04, 0x11
        /*000e*/ 	.short	(.L_3 - .L_2)
	.align		4
.L_2:
        /*0010*/ 	.word	index@(_Z24find_diag_indices_kernelPKiS0_Pii)
        /*0014*/ 	.word	0x00000000


	//----- nvinfo : EIATTR_REGCOUNT
	.align		4
.L_3:
        /*0018*/ 	.byte	0x04, 0x2f
        /*001a*/ 	.short	(.L_5 - .L_4)
	.align		4
.L_4:
        /*001c*/ 	.word	index@(_Z30sparse_trsv_lower_level_kernelIfEvPKiiS1_S1_PKT_S4_PS2_ib)
        /*0020*/ 	.word	0x00000015


	//----- nvinfo : EIATTR_FRAME_SIZE
	.align		4
.L_5:
        /*0024*/ 	.byte	0x04, 0x11
        /*0026*/ 	.short	(.L_7 - .L_6)
	.align		4
.L_6:
        /*0028*/ 	.word	index@($__internal_9_$__cuda_sm3x_div_rn_noftz_f32_slowpath)
        /*002c*/ 	.word	0x00000000


	//----- nvinfo : EIATTR_FRAME_SIZE
	.align		4
.L_7:
        /*0030*/ 	.byte	0x04, 0x11
        /*0032*/ 	.short	(.L_9 - .L_8)
	.align		4
.L_8:
        /*0034*/ 	.word	index@(_Z30sparse_trsv_lower_level_kernelIfEvPKiiS1_S1_PKT_S4_PS2_ib)
        /*0038*/ 	.word	0x00000000


	//----- nvinfo : EIATTR_REGCOUNT
	.align		4
.L_9:
        /*003c*/ 	.byte	0x04, 0x2f
        /*003e*/ 	.short	(.L_11 - .L_10)
	.align		4
.L_10:
        /*0040*/ 	.word	index@(_Z30sparse_trsv_lower_level_kernelIdEvPKiiS1_S1_PKT_S4_PS2_ib)
        /*0044*/ 	.word	0x0000001b


	//----- nvinfo : EIATTR_FRAME_SIZE
	.align		4
.L_11:
        /*0048*/ 	.byte	0x04, 0x11
        /*004a*/ 	.short	(.L_13 - .L_12)
	.align		4
.L_12:
        /*004c*/ 	.word	index@($__internal_8_$__cuda_sm20_div_rn_f64_full)
        /*0050*/ 	.word	0x00000000


	//----- nvinfo : EIATTR_FRAME_SIZE
	.align		4
.L_13:
        /*0054*/ 	.byte	0x04, 0x11
        /*0056*/ 	.short	(.L_15 - .L_14)
	.align		4
.L_14:
        /*0058*/ 	.word	index@(_Z30sparse_trsv_lower_level_kernelIdEvPKiiS1_S1_PKT_S4_PS2_ib)
        /*005c*/ 	.word	0x00000000


	//----- nvinfo : EIATTR_REGCOUNT
	.align		4
.L_15:
        /*0060*/ 	.byte	0x04, 0x2f
        /*0062*/ 	.short	(.L_17 - .L_16)
	.align		4
.L_16:
        /*0064*/ 	.word	index@(_Z30sparse_trsv_upper_level_kernelIfEvPKiiS1_S1_PKT_S4_PS2_i)
        /*0068*/ 	.word	0x00000016


	//----- nvinfo : EIATTR_FRAME_SIZE
	.align		4
.L_17:
        /*006c*/ 	.byte	0x04, 0x11
        /*006e*/ 	.short	(.L_19 - .L_18)
	.align		4
.L_18:
        /*0070*/ 	.word	index@($__internal_7_$__cuda_sm3x_div_rn_noftz_f32_slowpath)
        /*0074*/ 	.word	0x00000000


	//----- nvinfo : EIATTR_FRAME_SIZE
	.align		4
.L_19:
        /*0078*/ 	.byte	0x04, 0x11
        /*007a*/ 	.short	(.L_21 - .L_20)
	.align		4
.L_20:
        /*007c*/ 	.word	index@(_Z30sparse_trsv_upper_level_kernelIfEvPKiiS1_S1_PKT_S4_PS2_i)
        /*0080*/ 	.word	0x00000000


	//----- nvinfo : EIATTR_REGCOUNT
	.align		4
.L_21:
        /*0084*/ 	.byte	0x04, 0x2f
        /*0086*/ 	.short	(.L_23 - .L_22)
	.align		4
.L_22:
        /*0088*/ 	.word	index@(_Z30sparse_trsv_upper_level_kernelIdEvPKiiS1_S1_PKT_S4_PS2_i)
        /*008c*/ 	.word	0x00000019


	//----- nvinfo : EIATTR_FRAME_SIZE
	.align		4
.L_23:
        /*0090*/ 	.byte	0x04, 0x11
        /*0092*/ 	.short	(.L_25 - .L_24)
	.align		4
.L_24:
        /*0094*/ 	.word	index@($__internal_6_$__cuda_sm20_div_rn_f64_full)
        /*0098*/ 	.word	0x00000000


	//----- nvinfo : EIATTR_FRAME_SIZE
	.align		4
.L_25:
        /*009c*/ 	.byte	0x04, 0x11
        /*009e*/ 	.short	(.L_27 - .L_26)
	.align		4
.L_26:
        /*00a0*/ 	.word	index@(_Z30sparse_trsv_upper_level_kernelIdEvPKiiS1_S1_PKT_S4_PS2_i)
        /*00a4*/ 	.word	0x00000000


	//----- nvinfo : EIATTR_REGCOUNT
	.align		4
.L_27:
        /*00a8*/ 	.byte	0x04, 0x2f
        /*00aa*/ 	.short	(.L_29 - .L_28)
	.align		4
.L_28:
        /*00ac*/ 	.word	index@(_Z17ilu0_level_kernelIfEvPKiiS1_S1_PT_S1_iS2_)
        /*00b0*/ 	.word	0x00000016


	//----- nvinfo : EIATTR_FRAME_SIZE
	.align		4
.L_29:
        /*00b4*/ 	.byte	0x04, 0x11
        /*00b6*/ 	.short	(.L_31 - .L_30)
	.align		4
.L_30:
        /*00b8*/ 	.word	index@($__internal_5_$__cuda_sm3x_div_rn_noftz_f32_slowpath)
        /*00bc*/ 	.word	0x00000000


	//----- nvinfo : EIATTR_FRAME_SIZE
	.align		4
.L_31:
        /*00c0*/ 	.byte	0x04, 0x11
        /*00c2*/ 	.short	(.L_33 - .L_32)
	.align		4
.L_32:
        /*00c4*/ 	.word	index@(_Z17ilu0_level_kernelIfEvPKiiS1_S1_PT_S1_iS2_)
        /*00c8*/ 	.word	0x00000000


	//----- nvinfo : EIATTR_REGCOUNT
	.align		4
.L_33:
        /*00cc*/ 	.byte	0x04, 0x2f
        /*00ce*/ 	.short	(.L_35 - .L_34)
	.align		4
.L_34:
        /*00d0*/ 	.word	index@(_Z17ilu0_level_kernelIdEvPKiiS1_S1_PT_S1_iS2_)
        /*00d4*/ 	.word	0x0000001e


	//----- nvinfo : EIATTR_FRAME_SIZE
	.align		4
.L_35:
        /*00d8*/ 	.byte	0x04, 0x11
        /*00da*/ 	.short	(.L_37 - .L_36)
	.align		4
.L_36:
        /*00dc*/ 	.word	index@($__internal_4_$__cuda_sm20_div_rn_f64_full)
        /*00e0*/ 	.word	0x00000000


	//----- nvinfo : EIATTR_FRAME_SIZE
	.align		4
.L_37:
        /*00e4*/ 	.byte	0x04, 0x11
        /*00e6*/ 	.short	(.L_39 - .L_38)
	.align		4
.L_38:
        /*00e8*/ 	.word	index@(_Z17ilu0_level_kernelIdEvPKiiS1_S1_PT_S1_iS2_)
        /*00ec*/ 	.word	0x00000000


	//----- nvinfo : EIATTR_REGCOUNT
	.align		4
.L_39:
        /*00f0*/ 	.byte	0x04, 0x2f
        /*00f2*/ 	.short	(.L_41 - .L_40)
	.align		4
.L_40:
        /*00f4*/ 	.word	index@(_Z16ic0_level_kernelIfEvPKiiS1_S1_PT_S1_iS2_)
        /*00f8*/ 	.word	0x00000014


	//----- nvinfo : EIATTR_FRAME_SIZE
	.align		4
.L_41:
        /*00fc*/ 	.byte	0x04, 0x11
        /*00fe*/ 	.short	(.L_43 - .L_42)
	.align		4
.L_42:
        /*0100*/ 	.word	index@($__internal_3_$__cuda_sm3x_div_rn_noftz_f32_slowpath)
        /*0104*/ 	.word	0x00000000


	//----- nvinfo : EIATTR_FRAME_SIZE
	.align		4
.L_43:
        /*0108*/ 	.byte	0x04, 0x11
        /*010a*/ 	.short	(.L_45 - .L_44)
	.align		4
.L_44:
        /*010c*/ 	.word	index@($__internal_2_$__cuda_sm20_sqrt_rn_f32_slowpath)
        /*0110*/ 	.word	0x00000000


	//----- nvinfo : EIATTR_FRAME_SIZE
	.align		4
.L_45:
        /*0114*/ 	.byte	0x04, 0x11
        /*0116*/ 	.short	(.L_47 - .L_46)
	.align		4
.L_46:
        /*0118*/ 	.word	index@(_Z16ic0_level_kernelIfEvPKiiS1_S1_PT_S1_iS2_)
        /*011c*/ 	.word	0x00000000


	//----- nvinfo : EIATTR_REGCOUNT
	.align		4
.L_47:
        /*0120*/ 	.byte	0x04, 0x2f
        /*0122*/ 	.short	(.L_49 - .L_48)
	.align		4
.L_48:
        /*0124*/ 	.word	index@(_Z16ic0_level_kernelIdEvPKiiS1_S1_PT_S1_iS2_)
        /*0128*/ 	.word	0x0000001d


	//----- nvinfo : EIATTR_FRAME_SIZE
	.align		4
.L_49:
        /*012c*/ 	.byte	0x04, 0x11
        /*012e*/ 	.short	(.L_51 - .L_50)
	.align		4
.L_50:
        /*0130*/ 	.word	index@($__internal_1_$__cuda_sm20_dsqrt_rn_f64_mediumpath_v1)
        /*0134*/ 	.word	0x00000000


	//----- nvinfo : EIATTR_FRAME_SIZE
	.align		4
.L_51:
        /*0138*/ 	.byte	0x04, 0x11
        /*013a*/ 	.short	(.L_53 - .L_52)
	.align		4
.L_52:
        /*013c*/ 	.word	index@($__internal_0_$__cuda_sm20_div_rn_f64_full)
        /*0140*/ 	.word	0x00000000


	//----- nvinfo : EIATTR_FRAME_SIZE
	.align		4
.L_53:
        /*0144*/ 	.byte	0x04, 0x11
        /*0146*/ 	.short	(.L_55 - .L_54)
	.align		4
.L_54:
        /*0148*/ 	.word	index@(_Z16ic0_level_kernelIdEvPKiiS1_S1_PT_S1_iS2_)
        /*014c*/ 	.word	0x00000000


	//----- nvinfo : EIATTR_REGCOUNT
	.align		4
.L_55:
        /*0150*/ 	.byte	0x04, 0x2f
        /*0152*/ 	.short	(.L_57 - .L_56)
	.align		4
.L_56:
        /*0154*/ 	.word	index@(_Z11copy_kernelIfEvPKT_PS0_i)
        /*0158*/ 	.word	0x0000000a


	//----- nvinfo : EIATTR_FRAME_SIZE
	.align		4
.L_57:
        /*015c*/ 	.byte	0x04, 0x11
        /*015e*/ 	.short	(.L_59 - .L_58)
	.align		4
.L_58:
        /*0160*/ 	.word	index@(_Z11copy_kernelIfEvPKT_PS0_i)
        /*0164*/ 	.word	0x00000000


	//----- nvinfo : EIATTR_REGCOUNT
	.align		4
.L_59:
        /*0168*/ 	.byte	0x04, 0x2f
        /*016a*/ 	.short	(.L_61 - .L_60)
	.align		4
.L_60:
        /*016c*/ 	.word	index@(_Z11copy_kernelIdEvPKT_PS0_i)
        /*0170*/ 	.word	0x0000000a


	//----- nvinfo : EIATTR_FRAME_SIZE
	.align		4
.L_61:
        /*0174*/ 	.byte	0x04, 0x11
        /*0176*/ 	.short	(.L_63 - .L_62)
	.align		4
.L_62:
        /*0178*/ 	.word	index@(_Z11copy_kernelIdEvPKT_PS0_i)
        /*017c*/ 	.word	0x00000000


	//----- nvinfo : EIATTR_MIN_STACK_SIZE
	.align		4
.L_63:
        /*0180*/ 	.byte	0x04, 0x12
        /*0182*/ 	.short	(.L_65 - .L_64)
	.align		4
.L_64:
        /*0184*/ 	.word	index@(_Z11copy_kernelIdEvPKT_PS0_i)
        /*0188*/ 	.word	0x00000000


	//----- nvinfo : EIATTR_MIN_STACK_SIZE
	.align		4
.L_65:
        /*018c*/ 	.byte	0x04, 0x12
        /*018e*/ 	.short	(.L_67 - .L_66)
	.align		4
.L_66:
        /*0190*/ 	.word	index@(_Z11copy_kernelIfEvPKT_PS0_i)
        /*0194*/ 	.word	0x00000000


	//----- nvinfo : EIATTR_MIN_STACK_SIZE
	.align		4
.L_67:
        /*0198*/ 	.byte	0x04, 0x12
        /*019a*/ 	.short	(.L_69 - .L_68)
	.align		4
.L_68:
        /*019c*/ 	.word	index@(_Z16ic0_level_kernelIdEvPKiiS1_S1_PT_S1_iS2_)
        /*01a0*/ 	.word	0x00000000


	//----- nvinfo : EIATTR_MIN_STACK_SIZE
	.align		4
.L_69:
        /*01a4*/ 	.byte	0x04, 0x12
        /*01a6*/ 	.short	(.L_71 - .L_70)
	.align		4
.L_70:
        /*01a8*/ 	.word	index@(_Z16ic0_level_kernelIfEvPKiiS1_S1_PT_S1_iS2_)
        /*01ac*/ 	.word	0x00000000


	//----- nvinfo : EIATTR_MIN_STACK_SIZE
	.align		4
.L_71:
        /*01b0*/ 	.byte	0x04, 0x12
        /*01b2*/ 	.short	(.L_73 - .L_72)
	.align		4
.L_72:
        /*01b4*/ 	.word	index@(_Z17ilu0_level_kernelIdEvPKiiS1_S1_PT_S1_iS2_)
        /*01b8*/ 	.word	0x00000000


	//----- nvinfo : EIATTR_MIN_STACK_SIZE
	.align		4
.L_73:
        /*01bc*/ 	.byte	0x04, 0x12
        /*01be*/ 	.short	(.L_75 - .L_74)
	.align		4
.L_74:
        /*01c0*/ 	.word	index@(_Z17ilu0_level_kernelIfEvPKiiS1_S1_PT_S1_iS2_)
        /*01c4*/ 	.word	0x00000000


	//----- nvinfo : EIATTR_MIN_STACK_SIZE
	.align		4
.L_75:
        /*01c8*/ 	.byte	0x04, 0x12
        /*01ca*/ 	.short	(.L_77 - .L_76)
	.align		4
.L_76:
        /*01cc*/ 	.word	index@(_Z30sparse_trsv_upper_level_kernelIdEvPKiiS1_S1_PKT_S4_PS2_i)
        /*01d0*/ 	.word	0x00000000


	//----- nvinfo : EIATTR_MIN_STACK_SIZE
	.align		4
.L_77:
        /*01d4*/ 	.byte	0x04, 0x12
        /*01d6*/ 	.short	(.L_79 - .L_78)
	.align		4
.L_78:
        /*01d8*/ 	.word	index@(_Z30sparse_trsv_upper_level_kernelIfEvPKiiS1_S1_PKT_S4_PS2_i)
        /*01dc*/ 	.word	0x00000000


	//----- nvinfo : EIATTR_MIN_STACK_SIZE
	.align		4
.L_79:
        /*01e0*/ 	.byte	0x04, 0x12
        /*01e2*/ 	.short	(.L_81 - .L_80)
	.align		4
.L_80:
        /*01e4*/ 	.word	index@(_Z30sparse_trsv_lower_level_kernelIdEvPKiiS1_S1_PKT_S4_PS2_ib)
        /*01e8*/ 	.word	0x00000000


	//----- nvinfo : EIATTR_MIN_STACK_SIZE
	.align		4
.L_81:
        /*01ec*/ 	.byte	0x04, 0x12
        /*01ee*/ 	.short	(.L_83 - .L_82)
	.align		4
.L_82:
        /*01f0*/ 	.word	index@(_Z30sparse_trsv_lower_level_kernelIfEvPKiiS1_S1_PKT_S4_PS2_ib)
        /*01f4*/ 	.word	0x00000000


	//----- nvinfo : EIATTR_MIN_STACK_SIZE
	.align		4
.L_83:
        /*01f8*/ 	.byte	0x04, 0x12
        /*01fa*/ 	.short	(.L_85 - .L_84)
	.align		4
.L_84:
        /*01fc*/ 	.word	index@(_Z24find_diag_indices_kernelPKiS0_Pii)
        /*0200*/ 	.word	0x00000000
.L_85:


//--------------------- .nv.compat                --------------------------
	.section	.nv.compat,"",@"SHT_CUDA_COMPAT_INFO"
	.align	4
        /*0000*/ 	.byte	0x02, 0x09, 0x00, 0x00, 0x02, 0x02, 0x01, 0x00, 0x02, 0x05, 0x05, 0x00, 0x03, 0x07, 0x01, 0x01
        /*0010*/ 	.byte	0x02, 0x03, 0x00, 0x00, 0x02, 0x06, 0x01, 0x00, 0x04, 0x0b, 0x08, 0x00, 0x01, 0x00, 0x00, 0x00
        /*0020*/ 	.byte	0x00, 0x00, 0x00, 0x00


//--------------------- .nv.info._Z11copy_kernelIdEvPKT_PS0_i --------------------------
	.section	.nv.info._Z11copy_kernelIdEvPKT_PS0_i,"",@"SHT_CUDA_INFO"
	.sectionflags	@""
	.align	4


	//----- nvinfo : EIATTR_CUDA_API_VERSION
	.align		4
        /*0000*/ 	.byte	0x04, 0x37
        /*0002*/ 	.short	(.L_87 - .L_86)
.L_86:
        /*0004*/ 	.word	0x00000082


	//----- nvinfo : EIATTR_KPARAM_INFO
	.align		4
.L_87:
        /*0008*/ 	.byte	0x04, 0x17
        /*000a*/ 	.short	(.L_89 - .L_88)
.L_88:
        /*000c*/ 	.word	0x00000000
        /*0010*/ 	.short	0x0002
        /*0012*/ 	.short	0x0010
        /*0014*/ 	.byte	0x00, 0xf0, 0x11, 0x00


	//----- nvinfo : EIATTR_KPARAM_INFO
	.align		4
.L_89:
        /*0018*/ 	.byte	0x04, 0x17
        /*001a*/ 	.short	(.L_91 - .L_90)
.L_90:
        /*001c*/ 	.word	0x00000000
        /*0020*/ 	.short	0x0001
        /*0022*/ 	.short	0x0008
        /*0024*/ 	.byte	0x00, 0xf5, 0x21, 0x00


	//----- nvinfo : EIATTR_KPARAM_INFO
	.align		4
.L_91:
        /*0028*/ 	.byte	0x04, 0x17
        /*002a*/ 	.short	(.L_93 - .L_92)
.L_92:
        /*002c*/ 	.word	0x00000000
        /*0030*/ 	.short	0x0000
        /*0032*/ 	.short	0x0000
        /*0034*/ 	.byte	0x00, 0xf5, 0x21, 0x00


	//----- nvinfo : EIATTR_SPARSE_MMA_MASK
	.align		4
.L_93:
        /*0038*/ 	.byte	0x03, 0x50
        /*003a*/ 	.short	0x0000


	//----- nvinfo : EIATTR_MAXREG_COUNT
	.align		4
        /*003c*/ 	.byte	0x03, 0x1b
        /*003e*/ 	.short	0x00ff


	//----- nvinfo : EIATTR_MERCURY_ISA_VERSION
	.align		4
        /*0040*/ 	.byte	0x03, 0x5f
        /*0042*/ 	.short	0x0101


	//----- nvinfo : EIATTR_VRC_CTA_INIT_COUNT
	.align		4
        /*0044*/ 	.byte	0x02, 0x4a
	.zero		1
	.zero		1


	//----- nvinfo : EIATTR_EXIT_INSTR_OFFSETS
	.align		4
        /*0048*/ 	.byte	0x04, 0x1c
        /*004a*/ 	.short	(.L_95 - .L_94)


	//   ....[0]....
.L_94:
        /*004c*/ 	.word	0x00000070


	//   ....[1]....
        /*0050*/ 	.word	0x000000f0


	//----- nvinfo : EIATTR_CBANK_PARAM_SIZE
	.align		4
.L_95:
        /*0054*/ 	.byte	0x03, 0x19
        /*0056*/ 	.short	0x0014


	//----- nvinfo : EIATTR_PARAM_CBANK
	.align		4
        /*0058*/ 	.byte	0x04, 0x0a
        /*005a*/ 	.short	(.L_97 - .L_96)
	.align		4
.L_96:
        /*005c*/ 	.word	index@(.nv.constant0._Z11copy_kernelIdEvPKT_PS0_i)
        /*0060*/ 	.short	0x0380
        /*0062*/ 	.short	0x0014


	//----- nvinfo : EIATTR_SW_WAR
	.align		4
.L_97:
        /*0064*/ 	.byte	0x04, 0x36
        /*0066*/ 	.short	(.L_99 - .L_98)
.L_98:
        /*0068*/ 	.word	0x00000008
.L_99:


//--------------------- .nv.info._Z11copy_kernelIfEvPKT_PS0_i --------------------------
	.section	.nv.info._Z11copy_kernelIfEvPKT_PS0_i,"",@"SHT_CUDA_INFO"
	.sectionflags	@""
	.align	4


	//----- nvinfo : EIATTR_CUDA_API_VERSION
	.align		4
        /*0000*/ 	.byte	0x04, 0x37
        /*0002*/ 	.short	(.L_101 - .L_100)
.L_100:
        /*0004*/ 	.word	0x00000082


	//----- nvinfo : EIATTR_KPARAM_INFO
	.align		4
.L_101:
        /*0008*/ 	.byte	0x04, 0x17
        /*000a*/ 	.short	(.L_103 - .L_102)
.L_102:
        /*000c*/ 	.word	0x00000000
        /*0010*/ 	.short	0x0002
        /*0012*/ 	.short	0x0010
        /*0014*/ 	.byte	0x00, 0xf0, 0x11, 0x00


	//----- nvinfo : EIATTR_KPARAM_INFO
	.align		4
.L_103:
        /*0018*/ 	.byte	0x04, 0x17
        /*001a*/ 	.short	(.L_105 - .L_104)
.L_104:
        /*001c*/ 	.word	0x00000000
        /*0020*/ 	.short	0x0001
        /*0022*/ 	.short	0x0008
        /*0024*/ 	.byte	0x00, 0xf5, 0x21, 0x00


	//----- nvinfo : EIATTR_KPARAM_INFO
	.align		4
.L_105:
        /*0028*/ 	.byte	0x04, 0x17
        /*002a*/ 	.short	(.L_107 - .L_106)
.L_106:
        /*002c*/ 	.word	0x00000000
        /*0030*/ 	.short	0x0000
        /*0032*/ 	.short	0x0000
        /*0034*/ 	.byte	0x00, 0xf5, 0x21, 0x00


	//----- nvinfo : EIATTR_SPARSE_MMA_MASK
	.align		4
.L_107:
        /*0038*/ 	.byte	0x03, 0x50
        /*003a*/ 	.short	0x0000


	//----- nvinfo : EIATTR_MAXREG_COUNT
	.align		4
        /*003c*/ 	.byte	0x03, 0x1b
        /*003e*/ 	.short	0x00ff


	//----- nvinfo : EIATTR_MERCURY_ISA_VERSION
	.align		4
        /*0040*/ 	.byte	0x03, 0x5f
        /*0042*/ 	.short	0x0101


	//----- nvinfo : EIATTR_VRC_CTA_INIT_COUNT
	.align		4
        /*0044*/ 	.byte	0x02, 0x4a
	.zero		1
	.zero		1


	//----- nvinfo : EIATTR_EXIT_INSTR_OFFSETS
	.align		4
        /*0048*/ 	.byte	0x04, 0x1c
        /*004a*/ 	.short	(.L_109 - .L_108)


	//   ....[0]....
.L_108:
        /*004c*/ 	.word	0x00000070


	//   ....[1]....
        /*0050*/ 	.word	0x000000f0


	//----- nvinfo : EIATTR_CBANK_PARAM_SIZE
	.align		4
.L_109:
        /*0054*/ 	.byte	0x03, 0x19
        /*0056*/ 	.short	0x0014


	//----- nvinfo : EIATTR_PARAM_CBANK
	.align		4
        /*0058*/ 	.byte	0x04, 0x0a
        /*005a*/ 	.short	(.L_111 - .L_110)
	.align		4
.L_110:
        /*005c*/ 	.word	index@(.nv.constant0._Z11copy_kernelIfEvPKT_PS0_i)
        /*0060*/ 	.short	0x0380
        /*0062*/ 	.short	0x0014


	//----- nvinfo : EIATTR_SW_WAR
	.align		4
.L_111:
        /*0064*/ 	.byte	0x04, 0x36
        /*0066*/ 	.short	(.L_113 - .L_112)
.L_112:
        /*0068*/ 	.word	0x00000008
.L_113:


//--------------------- .nv.info._Z16ic0_level_kernelIdEvPKiiS1_S1_PT_S1_iS2_ --------------------------
	.section	.nv.info._Z16ic0_level_kernelIdEvPKiiS1_S1_PT_S1_iS2_,"",@"SHT_CUDA_INFO"
	.sectionflags	@""
	.align	4


	//----- nvinfo : EIATTR_CUDA_API_VERSION
	.align		4
        /*0000*/ 	.byte	0x04, 0x37
        /*0002*/ 	.short	(.L_115 - .L_114)
.L_114:
        /*0004*/ 	.word	0x00000082


	//----- nvinfo : EIATTR_KPARAM_INFO
	.align		4
.L_115:
        /*0008*/ 	.byte	0x04, 0x17
        /*000a*/ 	.short	(.L_117 - .L_116)
.L_116:
        /*000c*/ 	.word	0x00000000
        /*0010*/ 	.short	0x0007
        /*0012*/ 	.short	0x0038
        /*0014*/ 	.byte	0x00, 0xf0, 0x21, 0x00


	//----- nvinfo : EIATTR_KPARAM_INFO
	.align		4
.L_117:
        /*0018*/ 	.byte	0x04, 0x17
        /*001a*/ 	.short	(.L_119 - .L_118)
.L_118:
        /*001c*/ 	.word	0x00000000
        /*0020*/ 	.short	0x0006
        /*0022*/ 	.short	0x0030
        /*0024*/ 	.byte	0x00, 0xf0, 0x11, 0x00


	//----- nvinfo : EIATTR_KPARAM_INFO
	.align		4
.L_119:
        /*0028*/ 	.byte	0x04, 0x17
        /*002a*/ 	.short	(.L_121 - .L_120)
.L_120:
        /*002c*/ 	.word	0x00000000
        /*0030*/ 	.short	0x0005
        /*0032*/ 	.short	0x0028
        /*0034*/ 	.byte	0x00, 0xf5, 0x21, 0x00


	//----- nvinfo : EIATTR_KPARAM_INFO
	.align		4
.L_121:
        /*0038*/ 	.byte	0x04, 0x17
        /*003a*/ 	.short	(.L_123 - .L_122)
.L_122:
        /*003c*/ 	.word	0x00000000
        /*0040*/ 	.short	0x0004
        /*0042*/ 	.short	0x0020
        /*0044*/ 	.byte	0x00, 0xf5, 0x21, 0x00


	//----- nvinfo : EIATTR_KPARAM_INFO
	.align		4
.L_123:
        /*0048*/ 	.byte	0x04, 0x17
        /*004a*/ 	.short	(.L_125 - .L_124)
.L_124:
        /*004c*/ 	.word	0x00000000
        /*0050*/ 	.short	0x0003
        /*0052*/ 	.short	0x0018
        /*0054*/ 	.byte	0x00, 0xf5, 0x21, 0x00


	//----- nvinfo : EIATTR_KPARAM_INFO
	.align		4
.L_125:
        /*0058*/ 	.byte	0x04, 0x17
        /*005a*/ 	.short	(.L_127 - .L_126)
.L_126:
        /*005c*/ 	.word	0x00000000
        /*0060*/ 	.short	0x0002
        /*0062*/ 	.short	0x0010
        /*0064*/ 	.byte	0x00, 0xf5, 0x21, 0x00


	//----- nvinfo : EIATTR_KPARAM_INFO
	.align		4
.L_127:
        /*0068*/ 	.byte	0x04, 0x17
        /*006a*/ 	.short	(.L_129 - .L_128)
.L_128:
        /*006c*/ 	.word	0x00000000
        /*0070*/ 	.short	0x0001
        /*0072*/ 	.short	0x0008
        /*0074*/ 	.byte	0x00, 0xf0, 0x11, 0x00


	//----- nvinfo : EIATTR_KPARAM_INFO
	.align		4
.L_129:
        /*0078*/ 	.byte	0x04, 0x17
        /*007a*/ 	.short	(.L_131 - .L_130)
.L_130:
        /*007c*/ 	.word	0x00000000
        /*0080*/ 	.short	0x0000
        /*0082*/ 	.short	0x0000
        /*0084*/ 	.byte	0x00, 0xf5, 0x21, 0x00


	//----- nvinfo : EIATTR_SPARSE_MMA_MASK
	.align		4
.L_131:
        /*0088*/ 	.byte	0x03, 0x50
        /*008a*/ 	.short	0x0000


	//----- nvinfo : EIATTR_MAXREG_COUNT
	.align		4
        /*008c*/ 	.byte	0x03, 0x1b
        /*008e*/ 	.short	0x00ff


	//----- nvinfo : EIATTR_MERCURY_ISA_VERSION
	.align		4
        /*0090*/ 	.byte	0x03, 0x5f
        /*0092*/ 	.short	0x0101


	//----- nvinfo : EIATTR_VRC_CTA_INIT_COUNT
	.align		4
        /*0094*/ 	.byte	0x02, 0x4a
	.zero		1
	.zero		1


	//----- nvinfo : EIATTR_EXIT_INSTR_OFFSETS
	.align		4
        /*0098*/ 	.byte	0x04, 0x1c
        /*009a*/ 	.short	(.L_133 - .L_132)


	//   ....[0]....
.L_132:
        /*009c*/ 	.word	0x00000070


	//   ....[1]....
        /*00a0*/ 	.word	0x00000940


	//----- nvinfo : EIATTR_CRS_STACK_SIZE
	.align		4
.L_133:
        /*00a4*/ 	.byte	0x04, 0x1e
        /*00a6*/ 	.short	(.L_135 - .L_134)
.L_134:
        /*00a8*/ 	.word	0x00000000


	//----- nvinfo : EIATTR_CBANK_PARAM_SIZE
	.align		4
.L_135:
        /*00ac*/ 	.byte	0x03, 0x19
        /*00ae*/ 	.short	0x0040


	//----- nvinfo : EIATTR_PARAM_CBANK
	.align		4
        /*00b0*/ 	.byte	0x04, 0x0a
        /*00b2*/ 	.short	(.L_137 - .L_136)
	.align		4
.L_136:
        /*00b4*/ 	.word	index@(.nv.constant0._Z16ic0_level_kernelIdEvPKiiS1_S1_PT_S1_iS2_)
        /*00b8*/ 	.short	0x0380
        /*00ba*/ 	.short	0x0040


	//----- nvinfo : EIATTR_SW_WAR
	.align		4
.L_137:
        /*00bc*/ 	.byte	0x04, 0x36
        /*00be*/ 	.short	(.L_139 - .L_138)
.L_138:
        /*00c0*/ 	.word	0x00000008
.L_139:


//--------------------- .nv.info._Z16ic0_level_kernelIfEvPKiiS1_S1_PT_S1_iS2_ --------------------------
	.section	.nv.info._Z16ic0_level_kernelIfEvPKiiS1_S1_PT_S1_iS2_,"",@"SHT_CUDA_INFO"
	.sectionflags	@""
	.align	4


	//----- nvinfo : EIATTR_CUDA_API_VERSION
	.align		4
        /*0000*/ 	.byte	0x04, 0x37
        /*0002*/ 	.short	(.L_141 - .L_140)
.L_140:
        /*0004*/ 	.word	0x00000082


	//----- nvinfo : EIATTR_KPARAM_INFO
	.align		4
.L_141:
        /*0008*/ 	.byte	0x04, 0x17
        /*000a*/ 	.short	(.L_143 - .L_142)
.L_142:
        /*000c*/ 	.word	0x00000000
        /*0010*/ 	.short	0x0007
        /*0012*/ 	.short	0x0034
        /*0014*/ 	.byte	0x00, 0xf0, 0x11, 0x00


	//----- nvinfo : EIATTR_KPARAM_INFO
	.align		4
.L_143:
        /*0018*/ 	.byte	0x04, 0x17
        /*001a*/ 	.short	(.L_145 - .L_144)
.L_144:
        /*001c*/ 	.word	0x00000000
        /*0020*/ 	.short	0x0006
        /*0022*/ 	.short	0x0030
        /*0024*/ 	.byte	0x00, 0xf0, 0x11, 0x00


	//----- nvinfo : EIATTR_KPARAM_INFO
	.align		4
.L_145:
        /*0028*/ 	.byte	0x04, 0x17
        /*002a*/ 	.short	(.L_147 - .L_146)
.L_146:
        /*002c*/ 	.word	0x00000000
        /*0030*/ 	.short	0x0005
        /*0032*/ 	.short	0x0028
        /*0034*/ 	.byte	0x00, 0xf5, 0x21, 0x00


	//----- nvinfo : EIATTR_KPARAM_INFO
	.align		4
.L_147:
        /*0038*/ 	.byte	0x04, 0x17
        /*003a*/ 	.short	(.L_149 - .L_148)
.L_148:
        /*003c*/ 	.word	0x00000000
        /*0040*/ 	.short	0x0004
        /*0042*/ 	.short	0x0020
        /*0044*/ 	.byte	0x00, 0xf5, 0x21, 0x00


	//----- nvinfo : EIATTR_KPARAM_INFO
	.align		4
.L_149:
        /*0048*/ 	.byte	0x04, 0x17
        /*004a*/ 	.short	(.L_151 - .L_150)
.L_150:
        /*004c*/ 	.word	0x00000000
        /*0050*/ 	.short	0x0003
        /*0052*/ 	.short	0x0018
        /*0054*/ 	.byte	0x00, 0xf5, 0x21, 0x00


	//----- nvinfo : EIATTR_KPARAM_INFO
	.align		4
.L_151:
        /*0058*/ 	.byte	0x04, 0x17
        /*005a*/ 	.short	(.L_153 - .L_152)
.L_152:
        /*005c*/ 	.word	0x00000000
        /*0060*/ 	.short	0x0002
        /*0062*/ 	.short	0x0010
        /*0064*/ 	.byte	0x00, 0xf5, 0x21, 0x00


	//----- nvinfo : EIATTR_KPARAM_INFO
	.align		4
.L_153:
        /*0068*/ 	.byte	0x04, 0x17
        /*006a*/ 	.short	(.L_155 - .L_154)
.L_154:
        /*006c*/ 	.word	0x00000000
        /*0070*/ 	.short	0x0001
        /*0072*/ 	.short	0x0008
        /*0074*/ 	.byte	0x00, 0xf0, 0x11, 0x00


	//----- nvinfo : EIATTR_KPARAM_INFO
	.align		4
.L_155:
        /*0078*/ 	.byte	0x04, 0x17
        /*007a*/ 	.short	(.L_157 - .L_156)
.L_156:
        /*007c*/ 	.word	0x00000000
        /*0080*/ 	.short	0x0000
        /*0082*/ 	.short	0x0000
        /*0084*/ 	.byte	0x00, 0xf5, 0x21, 0x00


	//----- nvinfo : EIATTR_SPARSE_MMA_MASK
	.align		4
.L_157:
        /*0088*/ 	.byte	0x03, 0x50
        /*008a*/ 	.short	0x0000


	//----- nvinfo : EIATTR_MAXREG_COUNT
	.align		4
        /*008c*/ 	.byte	0x03, 0x1b
        /*008e*/ 	.short	0x00ff


	//----- nvinfo : EIATTR_MERCURY_ISA_VERSION
	.align		4
        /*0090*/ 	.byte	0x03, 0x5f
        /*0092*/ 	.short	0x0101


	//----- nvinfo : EIATTR_VRC_CTA_INIT_COUNT
	.align		4
        /*0094*/ 	.byte	0x02, 0x4a
	.zero		1
	.zero		1


	//----- nvinfo : EIATTR_EXIT_INSTR_OFFSETS
	.align		4
        /*0098*/ 	.byte	0x04, 0x1c
        /*009a*/ 	.short	(.L_159 - .L_158)


	//   ....[0]....
.L_158:
        /*009c*/ 	.word	0x00000070


	//   ....[1]....
        /*00a0*/ 	.word	0x00000840


	//----- nvinfo : EIATTR_CRS_STACK_SIZE
	.align		4
.L_159:
        /*00a4*/ 	.byte	0x04, 0x1e
        /*00a6*/ 	.short	(.L_161 - .L_160)
.L_160:
        /*00a8*/ 	.word	0x00000000


	//----- nvinfo : EIATTR_CBANK_PARAM_SIZE
	.align		4
.L_161:
        /*00ac*/ 	.byte	0x03, 0x19
        /*00ae*/ 	.short	0x0038


	//----- nvinfo : EIATTR_PARAM_CBANK
	.align		4
        /*00b0*/ 	.byte	0x04, 0x0a
        /*00b2*/ 	.short	(.L_163 - .L_162)
	.align		4
.L_162:
        /*00b4*/ 	.word	index@(.nv.constant0._Z16ic0_level_kernelIfEvPKiiS1_S1_PT_S1_iS2_)
        /*00b8*/ 	.short	0x0380
        /*00ba*/ 	.short	0x0038


	//----- nvinfo : EIATTR_SW_WAR
	.align		4
.L_163:
        /*00bc*/ 	.byte	0x04, 0x36
        /*00be*/ 	.short	(.L_165 - .L_164)
.L_164:
        /*00c0*/ 	.word	0x00000008
.L_165:


//--------------------- .nv.info._Z17ilu0_level_kernelIdEvPKiiS1_S1_PT_S1_iS2_ --------------------------
	.section	.nv.info._Z17ilu0_level_kernelIdEvPKiiS1_S1_PT_S1_iS2_,"",@"SHT_CUDA_INFO"
	.sectionflags	@""
	.align	4


	//----- nvinfo : EIATTR_CUDA_API_VERSION
	.align		4
        /*0000*/ 	.byte	0x04, 0x37
        /*0002*/ 	.short	(.L_167 - .L_166)
.L_166:
        /*0004*/ 	.word	0x00000082


	//----- nvinfo : EIATTR_KPARAM_INFO
	.align		4
.L_167:
        /*0008*/ 	.byte	0x04, 0x17
        /*000a*/ 	.short	(.L_169 - .L_168)
.L_168:
        /*000c*/ 	.word	0x00000000
        /*0010*/ 	.short	0x0007
        /*0012*/ 	.short	0x0038
        /*0014*/ 	.byte	0x00, 0xf0, 0x21, 0x00


	//----- nvinfo : EIATTR_KPARAM_INFO
	.align		4
.L_169:
        /*0018*/ 	.byte	0x04, 0x17
        /*001a*/ 	.short	(.L_171 - .L_170)
.L_170:
        /*001c*/ 	.word	0x00000000
        /*0020*/ 	.short	0x0006
        /*0022*/ 	.short	0x0030
        /*0024*/ 	.byte	0x00, 0xf0, 0x11, 0x00


	//----- nvinfo : EIATTR_KPARAM_INFO
	.align		4
.L_171:
        /*0028*/ 	.byte	0x04, 0x17
        /*002a*/ 	.short	(.L_173 - .L_172)
.L_172:
        /*002c*/ 	.word	0x00000000
        /*0030*/ 	.short	0x0005
        /*0032*/ 	.short	0x0028
        /*0034*/ 	.byte	0x00, 0xf5, 0x21, 0x00


	//----- nvinfo : EIATTR_KPARAM_INFO
	.align		4
.L_173:
        /*0038*/ 	.byte	0x04, 0x17
        /*003a*/ 	.short	(.L_175 - .L_174)
.L_174:
        /*003c*/ 	.word	0x00000000
        /*0040*/ 	.short	0x0004
        /*0042*/ 	.short	0x0020
        /*0044*/ 	.byte	0x00, 0xf5, 0x21, 0x00


	//----- nvinfo : EIATTR_KPARAM_INFO
	.align		4
.L_175:
        /*0048*/ 	.byte	0x04, 0x17
        /*004a*/ 	.short	(.L_177 - .L_176)
.L_176:
        /*004c*/ 	.word	0x00000000
        /*0050*/ 	.short	0x0003
        /*0052*/ 	.short	0x0018
        /*0054*/ 	.byte	0x00, 0xf5, 0x21, 0x00


	//----- nvinfo : EIATTR_KPARAM_INFO
	.align		4
.L_177:
        /*0058*/ 	.byte	0x04, 0x17
        /*005a*/ 	.short	(.L_179 - .L_178)
.L_178:
        /*005c*/ 	.word	0x00000000
        /*0060*/ 	.short	0x0002
        /*0062*/ 	.short	0x0010
        /*0064*/ 	.byte	0x00, 0xf5, 0x21, 0x00


	//----- nvinfo : EIATTR_KPARAM_INFO
	.align		4
.L_179:
        /*0068*/ 	.byte	0x04, 0x17
        /*006a*/ 	.short	(.L_181 - .L_180)
.L_180:
        /*006c*/ 	.word	0x00000000
        /*0070*/ 	.short	0x0001
        /*0072*/ 	.short	0x0008
        /*0074*/ 	.byte	0x00, 0xf0, 0x11, 0x00


	//----- nvinfo : EIATTR_KPARAM_INFO
	.align		4
.L_181:
        /*0078*/ 	.byte	0x04, 0x17
        /*007a*/ 	.short	(.L_183 - .L_182)
.L_182:
        /*007c*/ 	.word	0x00000000
        /*0080*/ 	.short	0x0000
        /*0082*/ 	.short	0x0000
        /*0084*/ 	.byte	0x00, 0xf5, 0x21, 0x00


	//----- nvinfo : EIATTR_SPARSE_MMA_MASK
	.align		4
.L_183:
        /*0088*/ 	.byte	0x03, 0x50
        /*008a*/ 	.short	0x0000


	//----- nvinfo : EIATTR_MAXREG_COUNT
	.align		4
        /*008c*/ 	.byte	0x03, 0x1b
        /*008e*/ 	.short	0x00ff


	//----- nvinfo : EIATTR_MERCURY_ISA_VERSION
	.align		4
        /*0090*/ 	.byte	0x03, 0x5f
        /*0092*/ 	.short	0x0101


	//----- nvinfo : EIATTR_VRC_CTA_INIT_COUNT
	.align		4
        /*0094*/ 	.byte	0x02, 0x4a
	.zero		1
	.zero		1


	//----- nvinfo : EIATTR_EXIT_INSTR_OFFSETS
	.align		4
        /*0098*/ 	.byte	0x04, 0x1c
        /*009a*/ 	.short	(.L_185 - .L_184)


	//   ....[0]....
.L_184:
        /*009c*/ 	.word	0x00000070


	//   ....[1]....
        /*00a0*/ 	.word	0x00000110


	//   ....[2]....
        /*00a4*/ 	.word	0x00000170


	//   ....[3]....
        /*00a8*/ 	.word	0x00000640


	//----- nvinfo : EIATTR_CRS_STACK_SIZE
	.align		4
.L_185:
        /*00ac*/ 	.byte	0x04, 0x1e
        /*00ae*/ 	.short	(.L_187 - .L_186)
.L_186:
        /*00b0*/ 	.word	0x00000000


	//----- nvinfo : EIATTR_CBANK_PARAM_SIZE
	.align		4
.L_187:
        /*00b4*/ 	.byte	0x03, 0x19
        /*00b6*/ 	.short	0x0040


	//----- nvinfo : EIATTR_PARAM_CBANK
	.align		4
        /*00b8*/ 	.byte	0x04, 0x0a
        /*00ba*/ 	.short	(.L_189 - .L_188)
	.align		4
.L_188:
        /*00bc*/ 	.word	index@(.nv.constant0._Z17ilu0_level_kernelIdEvPKiiS1_S1_PT_S1_iS2_)
        /*00c0*/ 	.short	0x0380
        /*00c2*/ 	.short	0x0040


	//----- nvinfo : EIATTR_SW_WAR
	.align		4
.L_189:
        /*00c4*/ 	.byte	0x04, 0x36
        /*00c6*/ 	.short	(.L_191 - .L_190)
.L_190:
        /*00c8*/ 	.word	0x00000008
.L_191:


//--------------------- .nv.info._Z17ilu0_level_kernelIfEvPKiiS1_S1_PT_S1_iS2_ --------------------------
	.section	.nv.info._Z17ilu0_level_kernelIfEvPKiiS1_S1_PT_S1_iS2_,"",@"SHT_CUDA_INFO"
	.sectionflags	@""
	.align	4


	//----- nvinfo : EIATTR_CUDA_API_VERSION
	.align		4
        /*0000*/ 	.byte	0x04, 0x37
        /*0002*/ 	.short	(.L_193 - .L_192)
.L_192:
        /*0004*/ 	.word	0x00000082


	//----- nvinfo : EIATTR_KPARAM_INFO
	.align		4
.L_193:
        /*0008*/ 	.byte	0x04, 0x17
        /*000a*/ 	.short	(.L_195 - .L_194)
.L_194:
        /*000c*/ 	.word	0x00000000
        /*0010*/ 	.short	0x0007
        /*0012*/ 	.short	0x0034
        /*0014*/ 	.byte	0x00, 0xf0, 0x11, 0x00


	//----- nvinfo : EIATTR_KPARAM_INFO
	.align		4
.L_195:
        /*0018*/ 	.byte	0x04, 0x17
        /*001a*/ 	.short	(.L_197 - .L_196)
.L_196:
        /*001c*/ 	.word	0x00000000
        /*0020*/ 	.short	0x0006
        /*0022*/ 	.short	0x0030
        /*0024*/ 	.byte	0x00, 0xf0, 0x11, 0x00


	//----- nvinfo : EIATTR_KPARAM_INFO
	.align		4
.L_197:
        /*0028*/ 	.byte	0x04, 0x17
        /*002a*/ 	.short	(.L_199 - .L_198)
.L_198:
        /*002c*/ 	.word	0x00000000
        /*0030*/ 	.short	0x0005
        /*0032*/ 	.short	0x0028
        /*0034*/ 	.byte	0x00, 0xf5, 0x21, 0x00


	//----- nvinfo : EIATTR_KPARAM_INFO
	.align		4
.L_199:
        /*0038*/ 	.byte	0x04, 0x17
        /*003a*/ 	.short	(.L_201 - .L_200)
.L_200:
        /*003c*/ 	.word	0x00000000
        /*0040*/ 	.short	0x0004
        /*0042*/ 	.short	0x0020
        /*0044*/ 	.byte	0x00, 0xf5, 0x21, 0x00


	//----- nvinfo : EIATTR_KPARAM_INFO
	.align		4
.L_201:
        /*0048*/ 	.byte	0x04, 0x17
        /*004a*/ 	.short	(.L_203 - .L_202)
.L_202:
        /*004c*/ 	.word	0x00000000
        /*0050*/ 	.short	0x0003
        /*0052*/ 	.short	0x0018
        /*0054*/ 	.byte	0x00, 0xf5, 0x21, 0x00


	//----- nvinfo : EIATTR_KPARAM_INFO
	.align		4
.L_203:
        /*0058*/ 	.byte	0x04, 0x17
        /*005a*/ 	.short	(.L_205 - .L_204)
.L_204:
        /*005c*/ 	.word	0x00000000
        /*0060*/ 	.short	0x0002
        /*0062*/ 	.short	0x0010
        /*0064*/ 	.byte	0x00, 0xf5, 0x21, 0x00


	//----- nvinfo : EIATTR_KPARAM_INFO
	.align		4
.L_205:
        /*0068*/ 	.byte	0x04, 0x17
        /*006a*/ 	.short	(.L_207 - .L_206)
.L_206:
        /*006c*/ 	.word	0x00000000
        /*0070*/ 	.short	0x0001
        /*0072*/ 	.short	0x0008
        /*0074*/ 	.byte	0x00, 0xf0, 0x11, 0x00


	//----- nvinfo : EIATTR_KPARAM_INFO
	.align		4
.L_207:
        /*0078*/ 	.byte	0x04, 0x17
        /*007a*/ 	.short	(.L_209 - .L_208)
.L_208:
        /*007c*/ 	.word	0x00000000
        /*0080*/ 	.short	0x0000
        /*0082*/ 	.short	0x0000
        /*0084*/ 	.byte	0x00, 0xf5, 0x21, 0x00


	//----- nvinfo : EIATTR_SPARSE_MMA_MASK
	.align		4
.L_209:
        /*0088*/ 	.byte	0x03, 0x50
        /*008a*/ 	.short	0x0000


	//----- nvinfo : EIATTR_MAXREG_COUNT
	.align		4
        /*008c*/ 	.byte	0x03, 0x1b
        /*008e*/ 	.short	0x00ff


	//----- nvinfo : EIATTR_MERCURY_ISA_VERSION
	.align		4
        /*0090*/ 	.byte	0x03, 0x5f
        /*0092*/ 	.short	0x0101


	//----- nvinfo : EIATTR_VRC_CTA_INIT_COUNT
	.align		4
        /*0094*/ 	.byte	0x02, 0x4a
	.zero		1
	.zero		1


	//----- nvinfo : EIATTR_EXIT_INSTR_OFFSETS
	.align		4
        /*0098*/ 	.byte	0x04, 0x1c
        /*009a*/ 	.short	(.L_211 - .L_210)


	//   ....[0]....
.L_210:
        /*009c*/ 	.word	0x00000070


	//   ....[1]....
        /*00a0*/ 	.word	0x00000110


	//   ....[2]....
        /*00a4*/ 	.word	0x00000170


	//   ....[3]....
        /*00a8*/ 	.word	0x000005f0


	//----- nvinfo : EIATTR_CRS_STACK_SIZE
	.align		4
.L_211:
        /*00ac*/ 	.byte	0x04, 0x1e
        /*00ae*/ 	.short	(.L_213 - .L_212)
.L_212:
        /*00b0*/ 	.word	0x00000000


	//----- nvinfo : EIATTR_CBANK_PARAM_SIZE
	.align		4
.L_213:
        /*00b4*/ 	.byte	0x03, 0x19
        /*00b6*/ 	.short	0x0038


	//----- nvinfo : EIATTR_PARAM_CBANK
	.align		4
        /*00b8*/ 	.byte	0x04, 0x0a
        /*00ba*/ 	.short	(.L_215 - .L_214)
	.align		4
.L_214:
        /*00bc*/ 	.word	index@(.nv.constant0._Z17ilu0_level_kernelIfEvPKiiS1_S1_PT_S1_iS2_)
        /*00c0*/ 	.short	0x0380
        /*00c2*/ 	.short	0x0038


	//----- nvinfo : EIATTR_SW_WAR
	.align		4
.L_215:
        /*00c4*/ 	.byte	0x04, 0x36
        /*00c6*/ 	.short	(.L_217 - .L_216)
.L_216:
        /*00c8*/ 	.word	0x00000008
.L_217:


//--------------------- .nv.info._Z30sparse_trsv_upper_level_kernelIdEvPKiiS1_S1_PKT_S4_PS2_i --------------------------
	.section	.nv.info._Z30sparse_trsv_upper_level_kernelIdEvPKiiS1_S1_PKT_S4_PS2_i,"",@"SHT_CUDA_INFO"
	.sectionflags	@""
	.align	4


	//----- nvinfo : EIATTR_CUDA_API_VERSION
	.align		4
        /*0000*/ 	.byte	0x04, 0x37
        /*0002*/ 	.short	(.L_219 - .L_218)
.L_218:
        /*0004*/ 	.word	0x00000082


	//----- nvinfo : EIATTR_KPARAM_INFO
	.align		4
.L_219:
        /*0008*/ 	.byte	0x04, 0x17
        /*000a*/ 	.short	(.L_221 - .L_220)
.L_220:
        /*000c*/ 	.word	0x00000000
        /*0010*/ 	.short	0x0007
        /*0012*/ 	.short	0x0038
        /*0014*/ 	.byte	0x00, 0xf0, 0x11, 0x00


	//----- nvinfo : EIATTR_KPARAM_INFO
	.align		4
.L_221:
        /*0018*/ 	.byte	0x04, 0x17
        /*001a*/ 	.short	(.L_223 - .L_222)
.L_222:
        /*001c*/ 	.word	0x00000000
        /*0020*/ 	.short	0x0006
        /*0022*/ 	.short	0x0030
        /*0024*/ 	.byte	0x00, 0xf5, 0x21, 0x00


	//----- nvinfo : EIATTR_KPARAM_INFO
	.align		4
.L_223:
        /*0028*/ 	.byte	0x04, 0x17
        /*002a*/ 	.short	(.L_225 - .L_224)
.L_224:
        /*002c*/ 	.word	0x00000000
        /*0030*/ 	.short	0x0005
        /*0032*/ 	.short	0x0028
        /*0034*/ 	.byte	0x00, 0xf5, 0x21, 0x00


	//----- nvinfo : EIATTR_KPARAM_INFO
	.align		4
.L_225:
        /*0038*/ 	.byte	0x04, 0x17
        /*003a*/ 	.short	(.L_227 - .L_226)
.L_226:
        /*003c*/ 	.word	0x00000000
        /*0040*/ 	.short	0x0004
        /*0042*/ 	.short	0x0020
        /*0044*/ 	.byte	0x00, 0xf5, 0x21, 0x00


	//----- nvinfo : EIATTR_KPARAM_INFO
	.align		4
.L_227:
        /*0048*/ 	.byte	0x04, 0x17
        /*004a*/ 	.short	(.L_229 - .L_228)
.L_228:
        /*004c*/ 	.word	0x00000000
        /*0050*/ 	.short	0x0003
        /*0052*/ 	.short	0x0018
        /*0054*/ 	.byte	0x00, 0xf5, 0x21, 0x00


	//----- nvinfo : EIATTR_KPARAM_INFO
	.align		4
.L_229:
        /*0058*/ 	.byte	0x04, 0x17
        /*005a*/ 	.short	(.L_231 - .L_230)
.L_230:
        /*005c*/ 	.word	0x00000000
        /*0060*/ 	.short	0x0002
        /*0062*/ 	.short	0x0010
        /*0064*/ 	.byte	0x00, 0xf5, 0x21, 0x00


	//----- nvinfo : EIATTR_KPARAM_INFO
	.align		4
.L_231:
        /*0068*/ 	.byte	0x04, 0x17
        /*006a*/ 	.short	(.L_233 - .L_232)
.L_232:
        /*006c*/ 	.word	0x00000000
        /*0070*/ 	.short	0x0001
        /*0072*/ 	.short	0x0008
        /*0074*/ 	.byte	0x00, 0xf0, 0x11, 0x00


	//----- nvinfo : EIATTR_KPARAM_INFO
	.align		4
.L_233:
        /*0078*/ 	.byte	0x04, 0x17
        /*007a*/ 	.short	(.L_235 - .L_234)
.L_234:
        /*007c*/ 	.word	0x00000000
        /*0080*/ 	.short	0x0000
        /*0082*/ 	.short	0x0000
        /*0084*/ 	.byte	0x00, 0xf5, 0x21, 0x00


	//----- nvinfo : EIATTR_SPARSE_MMA_MASK
	.align		4
.L_235:
        /*0088*/ 	.byte	0x03, 0x50
        /*008a*/ 	.short	0x0000


	//----- nvinfo : EIATTR_MAXREG_COUNT
	.align		4
        /*008c*/ 	.byte	0x03, 0x1b
        /*008e*/ 	.short	0x00ff


	//----- nvinfo : EIATTR_MERCURY_ISA_VERSION
	.align		4
        /*0090*/ 	.byte	0x03, 0x5f
        /*0092*/ 	.short	0x0101


	//----- nvinfo : EIATTR_VRC_CTA_INIT_COUNT
	.align		4
        /*0094*/ 	.byte	0x02, 0x4a
	.zero		1
	.zero		1


	//----- nvinfo : EIATTR_EXIT_INSTR_OFFSETS
	.align		4
        /*0098*/ 	.byte	0x04, 0x1c
        /*009a*/ 	.short	(.L_237 - .L_236)


	//   ....[0]....
.L_236:
        /*009c*/ 	.word	0x00000070


	//   ....[1]....
        /*00a0*/ 	.word	0x00000950


	//----- nvinfo : EIATTR_CRS_STACK_SIZE
	.align		4
.L_237:
        /*00a4*/ 	.byte	0x04, 0x1e
        /*00a6*/ 	.short	(.L_239 - .L_238)
.L_238:
        /*00a8*/ 	.word	0x00000000


	//----- nvinfo : EIATTR_CBANK_PARAM_SIZE
	.align		4
.L_239:
        /*00ac*/ 	.byte	0x03, 0x19
        /*00ae*/ 	.short	0x003c


	//----- nvinfo : EIATTR_PARAM_CBANK
	.align		4
        /*00b0*/ 	.byte	0x04, 0x0a
        /*00b2*/ 	.short	(.L_241 - .L_240)
	.align		4
.L_240:
        /*00b4*/ 	.word	index@(.nv.constant0._Z30sparse_trsv_upper_level_kernelIdEvPKiiS1_S1_PKT_S4_PS2_i)
        /*00b8*/ 	.short	0x0380
        /*00ba*/ 	.short	0x003c


	//----- nvinfo : EIATTR_SW_WAR
	.align		4
.L_241:
        /*00bc*/ 	.byte	0x04, 0x36
        /*00be*/ 	.short	(.L_243 - .L_242)
.L_242:
        /*00c0*/ 	.word	0x00000008
.L_243:


//--------------------- .nv.info._Z30sparse_trsv_upper_level_kernelIfEvPKiiS1_S1_PKT_S4_PS2_i --------------------------
	.section	.nv.info._Z30sparse_trsv_upper_level_kernelIfEvPKiiS1_S1_PKT_S4_PS2_i,"",@"SHT_CUDA_INFO"
	.sectionflags	@""
	.align	4


	//----- nvinfo : EIATTR_CUDA_API_VERSION
	.align		4
        /*0000*/ 	.byte	0x04, 0x37
        /*0002*/ 	.short	(.L_245 - .L_244)
.L_244:
        /*0004*/ 	.word	0x00000082


	//----- nvinfo : EIATTR_KPARAM_INFO
	.align		4
.L_245:
        /*0008*/ 	.byte	0x04, 0x17
        /*000a*/ 	.short	(.L_247 - .L_246)
.L_246:
        /*000c*/ 	.word	0x00000000
        /*0010*/ 	.short	0x0007
        /*0012*/ 	.short	0x0038
        /*0014*/ 	.byte	0x00, 0xf0, 0x11, 0x00


	//----- nvinfo : EIATTR_KPARAM_INFO
	.align		4
.L_247:
        /*0018*/ 	.byte	0x04, 0x17
        /*001a*/ 	.short	(.L_249 - .L_248)
.L_248:
        /*001c*/ 	.word	0x00000000
        /*0020*/ 	.short	0x0006
        /*0022*/ 	.short	0x0030
        /*0024*/ 	.byte	0x00, 0xf5, 0x21, 0x00


	//----- nvinfo : EIATTR_KPARAM_INFO
	.align		4
.L_249:
        /*0028*/ 	.byte	0x04, 0x17
        /*002a*/ 	.short	(.L_251 - .L_250)
.L_250:
        /*002c*/ 	.word	0x00000000
        /*0030*/ 	.short	0x0005
        /*0032*/ 	.short	0x0028
        /*0034*/ 	.byte	0x00, 0xf5, 0x21, 0x00


	//----- nvinfo : EIATTR_KPARAM_INFO
	.align		4
.L_251:
        /*0038*/ 	.byte	0x04, 0x17
        /*003a*/ 	.short	(.L_253 - .L_252)
.L_252:
        /*003c*/ 	.word	0x00000000
        /*0040*/ 	.short	0x0004
        /*0042*/ 	.short	0x0020
        /*0044*/ 	.byte	0x00, 0xf5, 0x21, 0x00


	//----- nvinfo : EIATTR_KPARAM_INFO
	.align		4
.L_253:
        /*0048*/ 	.byte	0x04, 0x17
        /*004a*/ 	.short	(.L_255 - .L_254)
.L_254:
        /*004c*/ 	.word	0x00000000
        /*0050*/ 	.short	0x0003
        /*0052*/ 	.short	0x0018
        /*0054*/ 	.byte	0x00, 0xf5, 0x21, 0x00


	//----- nvinfo : EIATTR_KPARAM_INFO
	.align		4
.L_255:
        /*0058*/ 	.byte	0x04, 0x17
        /*005a*/ 	.short	(.L_257 - .L_256)
.L_256:
        /*005c*/ 	.word	0x00000000
        /*0060*/ 	.short	0x0002
        /*0062*/ 	.short	0x0010
        /*0064*/ 	.byte	0x00, 0xf5, 0x21, 0x00


	//----- nvinfo : EIATTR_KPARAM_INFO
	.align		4
.L_257:
        /*0068*/ 	.byte	0x04, 0x17
        /*006a*/ 	.short	(.L_259 - .L_258)
.L_258:
        /*006c*/ 	.word	0x00000000
        /*0070*/ 	.short	0x0001
        /*0072*/ 	.short	0x0008
        /*0074*/ 	.byte	0x00, 0xf0, 0x11, 0x00


	//----- nvinfo : EIATTR_KPARAM_INFO
	.align		4
.L_259:
        /*0078*/ 	.byte	0x04, 0x17
        /*007a*/ 	.short	(.L_261 - .L_260)
.L_260:
        /*007c*/ 	.word	0x00000000
        /*0080*/ 	.short	0x0000
        /*0082*/ 	.short	0x0000
        /*0084*/ 	.byte	0x00, 0xf5, 0x21, 0x00


	//----- nvinfo : EIATTR_SPARSE_MMA_MASK
	.align		4
.L_261:
        /*0088*/ 	.byte	0x03, 0x50
        /*008a*/ 	.short	0x0000


	//----- nvinfo : EIATTR_MAXREG_COUNT
	.align		4
        /*008c*/ 	.byte	0x03, 0x1b
        /*008e*/ 	.short	0x00ff


	//----- nvinfo : EIATTR_MERCURY_ISA_VERSION
	.align		4
        /*0090*/ 	.byte	0x03, 0x5f
        /*0092*/ 	.short	0x0101


	//----- nvinfo : EIATTR_VRC_CTA_INIT_COUNT
	.align		4
        /*0094*/ 	.byte	0x02, 0x4a
	.zero		1
	.zero		1


	//----- nvinfo : EIATTR_EXIT_INSTR_OFFSETS
	.align		4
        /*0098*/ 	.byte	0x04, 0x1c
        /*009a*/ 	.short	(.L_263 - .L_262)


	//   ....[0]....
.L_262:
        /*009c*/ 	.word	0x00000070


	//   ....[1]....
        /*00a0*/ 	.word	0x000008e0


	//----- nvinfo : EIATTR_CRS_STACK_SIZE
	.align		4
.L_263:
        /*00a4*/ 	.byte	0x04, 0x1e
        /*00a6*/ 	.short	(.L_265 - .L_264)
.L_264:
        /*00a8*/ 	.word	0x00000000


	//----- nvinfo : EIATTR_CBANK_PARAM_SIZE
	.align		4
.L_265:
        /*00ac*/ 	.byte	0x03, 0x19
        /*00ae*/ 	.short	0x003c


	//----- nvinfo : EIATTR_PARAM_CBANK
	.align		4
        /*00b0*/ 	.byte	0x04, 0x0a
        /*00b2*/ 	.short	(.L_267 - .L_266)
	.align		4
.L_266:
        /*00b4*/ 	.word	index@(.nv.constant0._Z30sparse_trsv_upper_level_kernelIfEvPKiiS1_S1_PKT_S4_PS2_i)
        /*00b8*/ 	.short	0x0380
        /*00ba*/ 	.short	0x003c


	//----- nvinfo : EIATTR_SW_WAR
	.align		4
.L_267:
        /*00bc*/ 	.byte	0x04, 0x36
        /*00be*/ 	.short	(.L_269 - .L_268)
.L_268:
        /*00c0*/ 	.word	0x00000008
.L_269:


//--------------------- .nv.info._Z30sparse_trsv_lower_level_kernelIdEvPKiiS1_S1_PKT_S4_PS2_ib --------------------------
	.section	.nv.info._Z30sparse_trsv_lower_level_kernelIdEvPKiiS1_S1_PKT_S4_PS2_ib,"",@"SHT_CUDA_INFO"
	.sectionflags	@""
	.align	4


	//----- nvinfo : EIATTR_CUDA_API_VERSION
	.align		4
        /*0000*/ 	.byte	0x04, 0x37
        /*0002*/ 	.short	(.L_271 - .L_270)
.L_270:
        /*0004*/ 	.word	0x00000082


	//----- nvinfo : EIATTR_KPARAM_INFO
	.align		4
.L_271:
        /*0008*/ 	.byte	0x04, 0x17
        /*000a*/ 	.short	(.L_273 - .L_272)
.L_272:
        /*000c*/ 	.word	0x00000000
        /*0010*/ 	.short	0x0008
        /*0012*/ 	.short	0x003c
        /*0014*/ 	.byte	0x00, 0xf0, 0x05, 0x00


	//----- nvinfo : EIATTR_KPARAM_INFO
	.align		4
.L_273:
        /*0018*/ 	.byte	0x04, 0x17
        /*001a*/ 	.short	(.L_275 - .L_274)
.L_274:
        /*001c*/ 	.word	0x00000000
        /*0020*/ 	.short	0x0007
        /*0022*/ 	.short	0x0038
        /*0024*/ 	.byte	0x00, 0xf0, 0x11, 0x00


	//----- nvinfo : EIATTR_KPARAM_INFO
	.align		4
.L_275:
        /*0028*/ 	.byte	0x04, 0x17
        /*002a*/ 	.short	(.L_277 - .L_276)
.L_276:
        /*002c*/ 	.word	0x00000000
        /*0030*/ 	.short	0x0006
        /*0032*/ 	.short	0x0030
        /*0034*/ 	.byte	0x00, 0xf5, 0x21, 0x00


	//----- nvinfo : EIATTR_KPARAM_INFO
	.align		4
.L_277:
        /*0038*/ 	.byte	0x04, 0x17
        /*003a*/ 	.short	(.L_279 - .L_278)
.L_278:
        /*003c*/ 	.word	0x00000000
        /*0040*/ 	.short	0x0005
        /*0042*/ 	.short	0x0028
        /*0044*/ 	.byte	0x00, 0xf5, 0x21, 0x00


	//----- nvinfo : EIATTR_KPARAM_INFO
	.align		4
.L_279:
        /*0048*/ 	.byte	0x04, 0x17
        /*004a*/ 	.short	(.L_281 - .L_280)
.L_280:
        /*004c*/ 	.word	0x00000000
        /*0050*/ 	.short	0x0004
        /*0052*/ 	.short	0x0020
        /*0054*/ 	.byte	0x00, 0xf5, 0x21, 0x00


	//----- nvinfo : EIATTR_KPARAM_INFO
	.align		4
.L_281:
        /*0058*/ 	.byte	0x04, 0x17
        /*005a*/ 	.short	(.L_283 - .L_282)
.L_282:
        /*005c*/ 	.word	0x00000000
        /*0060*/ 	.short	0x0003
        /*0062*/ 	.short	0x0018
        /*0064*/ 	.byte	0x00, 0xf5, 0x21, 0x00


	//----- nvinfo : EIATTR_KPARAM_INFO
	.align		4
.L_283:
        /*0068*/ 	.byte	0x04, 0x17
        /*006a*/ 	.short	(.L_285 - .L_284)
.L_284:
        /*006c*/ 	.word	0x00000000
        /*0070*/ 	.short	0x0002
        /*0072*/ 	.short	0x0010
        /*0074*/ 	.byte	0x00, 0xf5, 0x21, 0x00


	//----- nvinfo : EIATTR_KPARAM_INFO
	.align		4
.L_285:
        /*0078*/ 	.byte	0x04, 0x17
        /*007a*/ 	.short	(.L_287 - .L_286)
.L_286:
        /*007c*/ 	.word	0x00000000
        /*0080*/ 	.short	0x0001
        /*0082*/ 	.short	0x0008
        /*0084*/ 	.byte	0x00, 0xf0, 0x11, 0x00


	//----- nvinfo : EIATTR_KPARAM_INFO
	.align		4
.L_287:
        /*0088*/ 	.byte	0x04, 0x17
        /*008a*/ 	.short	(.L_289 - .L_288)
.L_288:
        /*008c*/ 	.word	0x00000000
        /*0090*/ 	.short	0x0000
        /*0092*/ 	.short	0x0000
        /*0094*/ 	.byte	0x00, 0xf5, 0x21, 0x00


	//----- nvinfo : EIATTR_SPARSE_MMA_MASK
	.align		4
.L_289:
        /*0098*/ 	.byte	0x03, 0x50
        /*009a*/ 	.short	0x0000


	//----- nvinfo : EIATTR_MAXREG_COUNT
	.align		4
        /*009c*/ 	.byte	0x03, 0x1b
        /*009e*/ 	.short	0x00ff


	//----- nvinfo : EIATTR_MERCURY_ISA_VERSION
	.align		4
        /*00a0*/ 	.byte	0x03, 0x5f
        /*00a2*/ 	.short	0x0101


	//----- nvinfo : EIATTR_VRC_CTA_INIT_COUNT
	.align		4
        /*00a4*/ 	.byte	0x02, 0x4a
	.zero		1
	.zero		1


	//----- nvinfo : EIATTR_EXIT_INSTR_OFFSETS
	.align		4
        /*00a8*/ 	.byte	0x04, 0x1c
        /*00aa*/ 	.short	(.L_291 - .L_290)


	//   ....[0]....
.L_290:
        /*00ac*/ 	.word	0x00000070


	//   ....[1]....
        /*00b0*/ 	.word	0x00000aa0


	//----- nvinfo : EIATTR_CRS_STACK_SIZE
	.align		4
.L_291:
        /*00b4*/ 	.byte	0x04, 0x1e
        /*00b6*/ 	.short	(.L_293 - .L_292)
.L_292:
        /*00b8*/ 	.word	0x00000000


	//----- nvinfo : EIATTR_CBANK_PARAM_SIZE
	.align		4
.L_293:
        /*00bc*/ 	.byte	0x03, 0x19
        /*00be*/ 	.short	0x003d


	//----- nvinfo : EIATTR_PARAM_CBANK
	.align		4
        /*00c0*/ 	.byte	0x04, 0x0a
        /*00c2*/ 	.short	(.L_295 - .L_294)
	.align		4
.L_294:
        /*00c4*/ 	.word	index@(.nv.constant0._Z30sparse_trsv_lower_level_kernelIdEvPKiiS1_S1_PKT_S4_PS2_ib)
        /*00c8*/ 	.short	0x0380
        /*00ca*/ 	.short	0x003d


	//----- nvinfo : EIATTR_SW_WAR
	.align		4
.L_295:
        /*00cc*/ 	.byte	0x04, 0x36
        /*00ce*/ 	.short	(.L_297 - .L_296)
.L_296:
        /*00d0*/ 	.word	0x00000008
.L_297:


//--------------------- .nv.info._Z30sparse_trsv_lower_level_kernelIfEvPKiiS1_S1_PKT_S4_PS2_ib --------------------------
	.section	.nv.info._Z30sparse_trsv_lower_level_kernelIfEvPKiiS1_S1_PKT_S4_PS2_ib,"",@"SHT_CUDA_INFO"
	.sectionflags	@""
	.align	4


	//----- nvinfo : EIATTR_CUDA_API_VERSION
	.align		4
        /*0000*/ 	.byte	0x04, 0x37
        /*0002*/ 	.short	(.L_299 - .L_298)
.L_298:
        /*0004*/ 	.word	0x00000082


	//----- nvinfo : EIATTR_KPARAM_INFO
	.align		4
.L_299:
        /*0008*/ 	.byte	0x04, 0x17
        /*000a*/ 	.short	(.L_301 - .L_300)
.L_300:
        /*000c*/ 	.word	0x00000000
        /*0010*/ 	.short	0x0008
        /*0012*/ 	.short	0x003c
        /*0014*/ 	.byte	0x00, 0xf0, 0x05, 0x00


	//----- nvinfo : EIATTR_KPARAM_INFO
	.align		4
.L_301:
        /*0018*/ 	.byte	0x04, 0x17
        /*001a*/ 	.short	(.L_303 - .L_302)
.L_302:
        /*001c*/ 	.word	0x00000000
        /*0020*/ 	.short	0x0007
        /*0022*/ 	.short	0x0038
        /*0024*/ 	.byte	0x00, 0xf0, 0x11, 0x00


	//----- nvinfo : EIATTR_KPARAM_INFO
	.align		4
.L_303:
        /*0028*/ 	.byte	0x04, 0x17
        /*002a*/ 	.short	(.L_305 - .L_304)
.L_304:
        /*002c*/ 	.word	0x00000000
        /*0030*/ 	.short	0x0006
        /*0032*/ 	.short	0x0030
        /*0034*/ 	.byte	0x00, 0xf5, 0x21, 0x00


	//----- nvinfo : EIATTR_KPARAM_INFO
	.align		4
.L_305:
        /*0038*/ 	.byte	0x04, 0x17
        /*003a*/ 	.short	(.L_307 - .L_306)
.L_306:
        /*003c*/ 	.word	0x00000000
        /*0040*/ 	.short	0x0005
        /*0042*/ 	.short	0x0028
        /*0044*/ 	.byte	0x00, 0xf5, 0x21, 0x00


	//----- nvinfo : EIATTR_KPARAM_INFO
	.align		4
.L_307:
        /*0048*/ 	.byte	0x04, 0x17
        /*004a*/ 	.short	(.L_309 - .L_308)
.L_308:
        /*004c*/ 	.word	0x00000000
        /*0050*/ 	.short	0x0004
        /*0052*/ 	.short	0x0020
        /*0054*/ 	.byte	0x00, 0xf5, 0x21, 0x00


	//----- nvinfo : EIATTR_KPARAM_INFO
	.align		4
.L_309:
        /*0058*/ 	.byte	0x04, 0x17
        /*005a*/ 	.short	(.L_311 - .L_310)
.L_310:
        /*005c*/ 	.word	0x00000000
        /*0060*/ 	.short	0x0003
        /*0062*/ 	.short	0x0018
        /*0064*/ 	.byte	0x00, 0xf5, 0x21, 0x00


	//----- nvinfo : EIATTR_KPARAM_INFO
	.align		4
.L_311:
        /*0068*/ 	.byte	0x04, 0x17
        /*006a*/ 	.short	(.L_313 - .L_312)
.L_312:
        /*006c*/ 	.word	0x00000000
        /*0070*/ 	.short	0x0002
        /*0072*/ 	.short	0x0010
        /*0074*/ 	.byte	0x00, 0xf5, 0x21, 0x00


	//----- nvinfo : EIATTR_KPARAM_INFO
	.align		4
.L_313:
        /*0078*/ 	.byte	0x04, 0x17
        /*007a*/ 	.short	(.L_315 - .L_314)
.L_314:
        /*007c*/ 	.word	0x00000000
        /*0080*/ 	.short	0x0001
        /*0082*/ 	.short	0x0008
        /*0084*/ 	.byte	0x00, 0xf0, 0x11, 0x00


	//----- nvinfo : EIATTR_KPARAM_INFO
	.align		4
.L_315:
        /*0088*/ 	.byte	0x04, 0x17
        /*008a*/ 	.short	(.L_317 - .L_316)
.L_316:
        /*008c*/ 	.word	0x00000000
        /*0090*/ 	.short	0x0000
        /*0092*/ 	.short	0x0000
        /*0094*/ 	.byte	0x00, 0xf5, 0x21, 0x00


	//----- nvinfo : EIATTR_SPARSE_MMA_MASK
	.align		4
.L_317:
        /*0098*/ 	.byte	0x03, 0x50
        /*009a*/ 	.short	0x0000


	//----- nvinfo : EIATTR_MAXREG_COUNT
	.align		4
        /*009c*/ 	.byte	0x03, 0x1b
        /*009e*/ 	.short	0x00ff


	//----- nvinfo : EIATTR_MERCURY_ISA_VERSION
	.align		4
        /*00a0*/ 	.byte	0x03, 0x5f
        /*00a2*/ 	.short	0x0101


	//----- nvinfo : EIATTR_VRC_CTA_INIT_COUNT
	.align		4
        /*00a4*/ 	.byte	0x02, 0x4a
	.zero		1
	.zero		1


	//----- nvinfo : EIATTR_EXIT_INSTR_OFFSETS
	.align		4
        /*00a8*/ 	.byte	0x04, 0x1c
        /*00aa*/ 	.short	(.L_319 - .L_318)


	//   ....[0]....
.L_318:
        /*00ac*/ 	.word	0x00000070


	//   ....[1]....
        /*00b0*/ 	.word	0x000009d0


	//----- nvinfo : EIATTR_CRS_STACK_SIZE
	.align		4
.L_319:
        /*00b4*/ 	.byte	0x04, 0x1e
        /*00b6*/ 	.short	(.L_321 - .L_320)
.L_320:
        /*00b8*/ 	.word	0x00000000


	//----- nvinfo : EIATTR_CBANK_PARAM_SIZE
	.align		4
.L_321:
        /*00bc*/ 	.byte	0x03, 0x19
        /*00be*/ 	.short	0x003d


	//----- nvinfo : EIATTR_PARAM_CBANK
	.align		4
        /*00c0*/ 	.byte	0x04, 0x0a
        /*00c2*/ 	.short	(.L_323 - .L_322)
	.align		4
.L_322:
        /*00c4*/ 	.word	index@(.nv.constant0._Z30sparse_trsv_lower_level_kernelIfEvPKiiS1_S1_PKT_S4_PS2_ib)
        /*00c8*/ 	.short	0x0380
        /*00ca*/ 	.short	0x003d


	//----- nvinfo : EIATTR_SW_WAR
	.align		4
.L_323:
        /*00cc*/ 	.byte	0x04, 0x36
        /*00ce*/ 	.short	(.L_325 - .L_324)
.L_324:
        /*00d0*/ 	.word	0x00000008
.L_325:


//--------------------- .nv.info._Z24find_diag_indices_kernelPKiS0_Pii --------------------------
	.section	.nv.info._Z24find_diag_indices_kernelPKiS0_Pii,"",@"SHT_CUDA_INFO"
	.sectionflags	@""
	.align	4


	//----- nvinfo : EIATTR_CUDA_API_VERSION
	.align		4
        /*0000*/ 	.byte	0x04, 0x37
        /*0002*/ 	.short	(.L_327 - .L_326)
.L_326:
        /*0004*/ 	.word	0x00000082


	//----- nvinfo : EIATTR_KPARAM_INFO
	.align		4
.L_327:
        /*0008*/ 	.byte	0x04, 0x17
        /*000a*/ 	.short	(.L_329 - .L_328)
.L_328:
        /*000c*/ 	.word	0x00000000
        /*0010*/ 	.short	0x0003
        /*0012*/ 	.short	0x0018
        /*0014*/ 	.byte	0x00, 0xf0, 0x11, 0x00


	//----- nvinfo : EIATTR_KPARAM_INFO
	.align		4
.L_329:
        /*0018*/ 	.byte	0x04, 0x17
        /*001a*/ 	.short	(.L_331 - .L_330)
.L_330:
        /*001c*/ 	.word	0x00000000
        /*0020*/ 	.short	0x0002
        /*0022*/ 	.short	0x0010
        /*0024*/ 	.byte	0x00, 0xf5, 0x21, 0x00


	//----- nvinfo : EIATTR_KPARAM_INFO
	.align		4
.L_331:
        /*0028*/ 	.byte	0x04, 0x17
        /*002a*/ 	.short	(.L_333 - .L_332)
.L_332:
        /*002c*/ 	.word	0x00000000
        /*0030*/ 	.short	0x0001
        /*0032*/ 	.short	0x0008
        /*0034*/ 	.byte	0x00, 0xf5, 0x21, 0x00


	//----- nvinfo : EIATTR_KPARAM_INFO
	.align		4
.L_333:
        /*0038*/ 	.byte	0x04, 0x17
        /*003a*/ 	.short	(.L_335 - .L_334)
.L_334:
        /*003c*/ 	.word	0x00000000
        /*0040*/ 	.short	0x0000
        /*0042*/ 	.short	0x0000
        /*0044*/ 	.byte	0x00, 0xf5, 0x21, 0x00


	//----- nvinfo : EIATTR_SPARSE_MMA_MASK
	.align		4
.L_335:
        /*0048*/ 	.byte	0x03, 0x50
        /*004a*/ 	.short	0x0000


	//----- nvinfo : EIATTR_MAXREG_COUNT
	.align		4
        /*004c*/ 	.byte	0x03, 0x1b
        /*004e*/ 	.short	0x00ff


	//----- nvinfo : EIATTR_MERCURY_ISA_VERSION
	.align		4
        /*0050*/ 	.byte	0x03, 0x5f
        /*0052*/ 	.short	0x0101


	//----- nvinfo : EIATTR_VRC_CTA_INIT_COUNT
	.align		4
        /*0054*/ 	.byte	0x02, 0x4a
	.zero		1
	.zero		1


	//----- nvinfo : EIATTR_EXIT_INSTR_OFFSETS
	.align		4
        /*0058*/ 	.byte	0x04, 0x1c
        /*005a*/ 	.short	(.L_337 - .L_336)


	//   ....[0]....
.L_336:
        /*005c*/ 	.word	0x00000070


	//   ....[1]....
        /*0060*/ 	.word	0x00000120


	//   ....[2]....
        /*0064*/ 	.word	0x000001c0


	//   ....[3]....
        /*0068*/ 	.word	0x000001f0


	//----- nvinfo : EIATTR_CRS_STACK_SIZE
	.align		4
.L_337:
        /*006c*/ 	.byte	0x04, 0x1e
        /*006e*/ 	.short	(.L_339 - .L_338)
.L_338:
        /*0070*/ 	.word	0x00000000


	//----- nvinfo : EIATTR_CBANK_PARAM_SIZE
	.align		4
.L_339:
        /*0074*/ 	.byte	0x03, 0x19
        /*0076*/ 	.short	0x001c


	//----- nvinfo : EIATTR_PARAM_CBANK
	.align		4
        /*0078*/ 	.byte	0x04, 0x0a
        /*007a*/ 	.short	(.L_341 - .L_340)
	.align		4
.L_340:
        /*007c*/ 	.word	index@(.nv.constant0._Z24find_diag_indices_kernelPKiS0_Pii)
        /*0080*/ 	.short	0x0380
        /*0082*/ 	.short	0x001c


	//----- nvinfo : EIATTR_SW_WAR
	.align		4
.L_341:
        /*0084*/ 	.byte	0x04, 0x36
        /*0086*/ 	.short	(.L_343 - .L_342)
.L_342:
        /*0088*/ 	.word	0x00000008
.L_343:


//--------------------- .nv.callgraph             --------------------------
	.section	.nv.callgraph,"",@"SHT_CUDA_CALLGRAPH"
	.align	4
	.sectionentsize	8
	.align		4
        /*0000*/ 	.word	0x00000000
	.align		4
        /*0004*/ 	.word	0xffffffff
	.align		4
        /*0008*/ 	.word	0x00000000
	.align		4
        /*000c*/ 	.word	0xfffffffe
	.align		4
        /*0010*/ 	.word	0x00000000
	.align		4
        /*0014*/ 	.word	0xfffffffd
	.align		4
        /*0018*/ 	.word	0x00000000
	.align		4
        /*001c*/ 	.word	0xfffffffc


//--------------------- .text._Z11copy_kernelIdEvPKT_PS0_i --------------------------
	.section	.text._Z11copy_kernelIdEvPKT_PS0_i,"ax",@progbits
	.align	128
        .global         _Z11copy_kernelIdEvPKT_PS0_i
        .type           _Z11copy_kernelIdEvPKT_PS0_i,@function
        .size           _Z11copy_kernelIdEvPKT_PS0_i,(.L_x_240 - _Z11copy_kernelIdEvPKT_PS0_i)
        .other          _Z11copy_kernelIdEvPKT_PS0_i,@"STO_CUDA_ENTRY STV_DEFAULT"
_Z11copy_kernelIdEvPKT_PS0_i:
.text._Z11copy_kernelIdEvPKT_PS0_i:
[----:B------:R-:W-:Y:S01]  /*0000*/  LDC R1, c[0x0][0x37c] ;  /* 0x0000df00ff017b82 */ /* 0x000fe20000000800 */
[----:B------:R-:W0:Y:S07]  /*0010*/  S2R R0, SR_TID.X ;  /* 0x0000000000007919 */ /* 0x000e2e0000002100 */
[----:B------:R-:W0:Y:S01]  /*0020*/  S2UR UR4, SR_CTAID.X ;  /* 0x00000000000479c3 */ /* 0x000e220000002500 */
[----:B------:R-:W1:Y:S07]  /*0030*/  LDCU UR5, c[0x0][0x390] ;  /* 0x00007200ff0577ac */ /* 0x000e6e0008000800 */
[----:B------:R-:W0:Y:S02]  /*0040*/  LDC R7, c[0x0][0x360] ;  /* 0x0000d800ff077b82 */ /* 0x000e240000000800 */
[----:B0-----:R-:W-:-:S05]  /*0050*/  IMAD R7, R7, UR4, R0 ;  /* 0x0000000407077c24 */ /* 0x001fca000f8e0200 */
[----:B-1----:R-:W-:-:S13]  /*0060*/  ISETP.GE.AND P0, PT, R7, UR5, PT ;  /* 0x0000000507007c0c */ /* 0x002fda000bf06270 */
[----:B------:R-:W-:Y:S05]  /*0070*/  @P0 EXIT ;  /* 0x000000000000094d */ /* 0x000fea0003800000 */
[----:B------:R-:W0:Y:S01]  /*0080*/  LDC.64 R2, c[0x0][0x380] ;  /* 0x0000e000ff027b82 */ /* 0x000e220000000a00 */
[----:B------:R-:W1:Y:S07]  /*0090*/  LDCU.64 UR4, c[0x0][0x358] ;  /* 0x00006b00ff0477ac */ /* 0x000e6e0008000a00 */
[----:B------:R-:W2:Y:S01]  /*00a0*/  LDC.64 R4, c[0x0][0x388] ;  /* 0x0000e200ff047b82 */ /* 0x000ea20000000a00 */
[----:B0-----:R-:W-:-:S06]  /*00b0*/  IMAD.WIDE R2, R7, 0x8, R2 ;  /* 0x0000000807027825 */ /* 0x001fcc00078e0202 */
[----:B-1----:R-:W3:Y:S01]  /*00c0*/  LDG.E.64 R2, desc[UR4][R2.64] ;  /* 0x0000000402027981 */ /* 0x002ee2000c1e1b00 */
[----:B--2---:R-:W-:-:S05]  /*00d0*/  IMAD.WIDE R4, R7, 0x8, R4 ;  /* 0x0000000807047825 */ /* 0x004fca00078e0204 */
[----:B---3--:R-:W-:Y:S01]  /*00e0*/  STG.E.64 desc[UR4][R4.64], R2 ;  /* 0x0000000204007986 */ /* 0x008fe2000c101b04 */
[----:B------:R-:W-:Y:S05]  /*00f0*/  EXIT ;  /* 0x000000000000794d */ /* 0x000fea0003800000 */
.L_x_0:
[----:B------:R-:W-:-:S00]  /*0100*/  BRA `(.L_x_0) ;  /* 0xfffffffc00fc7947 */ /* 0x000fc0000383ffff */
[----:B------:R-:W-:-:S00]  /*0110*/  NOP ;  /* 0x0000000000007918 */ /* 0x000fc00000000000 */
        /* <DEDUP_REMOVED lines=14> */
.L_x_240:


//--------------------- .text._Z11copy_kernelIfEvPKT_PS0_i --------------------------
	.section	.text._Z11copy_kernelIfEvPKT_PS0_i,"ax",@progbits
	.align	128
        .global         _Z11copy_kernelIfEvPKT_PS0_i
        .type           _Z11copy_kernelIfEvPKT_PS0_i,@function
        .size           _Z11copy_kernelIfEvPKT_PS0_i,(.L_x_241 - _Z11copy_kernelIfEvPKT_PS0_i)
        .other          _Z11copy_kernelIfEvPKT_PS0_i,@"STO_CUDA_ENTRY STV_DEFAULT"
_Z11copy_kernelIfEvPKT_PS0_i:
.text._Z11copy_kernelIfEvPKT_PS0_i:
        /* <DEDUP_REMOVED lines=12> */
[----:B-1----:R-:W3:Y:S01]  /*00c0*/  LDG.E R3, desc[UR4][R2.64] ;  /* 0x0000000402037981 */ /* 0x002ee2000c1e1900 */
[----:B--2---:R-:W-:-:S05]  /*00d0*/  IMAD.WIDE R4, R7, 0x4, R4 ;  /* 0x0000000407047825 */ /* 0x004fca00078e0204 */
[----:B---3--:R-:W-:Y:S01]  /*00e0*/  STG.E desc[UR4][R4.64], R3 ;  /* 0x0000000304007986 */ /* 0x008fe2000c101904 */
[----:B------:R-:W-:Y:S05]  /*00f0*/  EXIT ;  /* 0x000000000000794d */ /* 0x000fea0003800000 */
.L_x_1:
        /* <DEDUP_REMOVED lines=16> */
.L_x_241:


//--------------------- .text._Z16ic0_level_kernelIdEvPKiiS1_S1_PT_S1_iS2_ --------------------------
	.section	.text._Z16ic0_level_kernelIdEvPKiiS1_S1_PT_S1_iS2_,"ax",@progbits
	.align	128
        .global         _Z16ic0_level_kernelIdEvPKiiS1_S1_PT_S1_iS2_
        .type           _Z16ic0_level_kernelIdEvPKiiS1_S1_PT_S1_iS2_,@function
        .size           _Z16ic0_level_kernelIdEvPKiiS1_S1_PT_S1_iS2_,(.L_x_231 - _Z16ic0_level_kernelIdEvPKiiS1_S1_PT_S1_iS2_)
        .other          _Z16ic0_level_kernelIdEvPKiiS1_S1_PT_S1_iS2_,@"STO_CUDA_ENTRY STV_DEFAULT"
_Z16ic0_level_kernelIdEvPKiiS1_S1_PT_S1_iS2_:
.text._Z16ic0_level_kernelIdEvPKiiS1_S1_PT_S1_iS2_:
        /* <DEDUP_REMOVED lines=9> */
[----:B------:R-:W1:Y:S01]  /*0090*/  LDCU.64 UR4, c[0x0][0x358] ;  /* 0x00006b00ff0477ac */ /* 0x000e620008000a00 */
[----:B0-----:R-:W-:-:S06]  /*00a0*/  IMAD.WIDE R2, R5, 0x4, R2 ;  /* 0x0000000405027825 */ /* 0x001fcc00078e0202 */
[----:B------:R-:W0:Y:S01]  /*00b0*/  LDC.64 R4, c[0x0][0x390] ;  /* 0x0000e400ff047b82 */ /* 0x000e220000000a00 */
[----:B-1----:R-:W0:Y:S02]  /*00c0*/  LDG.E R0, desc[UR4][R2.64] ;  /* 0x0000000402007981 */ /* 0x002e24000c1e1900 */
[----:B0-----:R-:W-:-:S05]  /*00d0*/  IMAD.WIDE R4, R0, 0x4, R4 ;  /* 0x0000000400047825 */ /* 0x001fca00078e0204 */
[----:B------:R-:W2:Y:S04]  /*00e0*/  LDG.E R12, desc[UR4][R4.64] ;  /* 0x00000004040c7981 */ /* 0x000ea8000c1e1900 */
[----:B------:R-:W2:Y:S01]  /*00f0*/  LDG.E R13, desc[UR4][R4.64+0x4] ;  /* 0x00000404040d7981 */ /* 0x000ea2000c1e1900 */
[----:B------:R-:W-:Y:S01]  /*0100*/  BSSY.RECONVERGENT B0, `(.L_x_2) ;  /* 0x000004e000007945 */ /* 0x000fe20003800200 */
[----:B--2---:R-:W-:-:S13]  /*0110*/  ISETP.GE.AND P0, PT, R12, R13, PT ;  /* 0x0000000d0c00720c */ /* 0x004fda0003f06270 */
[----:B------:R-:W-:Y:S05]  /*0120*/  @P0 BRA `(.L_x_3) ;  /* 0x00000004002c0947 */ /* 0x000fea0003800000 */
[----:B------:R-:W-:-:S07]  /*0130*/  IMAD.MOV.U32 R14, RZ, RZ, R12 ;  /* 0x000000ffff0e7224 */ /* 0x000fce00078e000c */
.L_x_13:
[----:B------:R-:W0:Y:S02]  /*0140*/  LDC.64 R2, c[0x0][0x398] ;  /* 0x0000e600ff027b82 */ /* 0x000e240000000a00 */
[----:B0-----:R-:W-:-:S06]  /*0150*/  IMAD.WIDE R2, R14, 0x4, R2 ;  /* 0x000000040e027825 */ /* 0x001fcc00078e0202 */
[----:B------:R-:W2:Y:S02]  /*0160*/  LDG.E R3, desc[UR4][R2.64] ;  /* 0x0000000402037981 */ /* 0x000ea4000c1e1900 */
[----:B--2---:R-:W-:-:S13]  /*0170*/  ISETP.GE.AND P0, PT, R3, R0, PT ;  /* 0x000000000300720c */ /* 0x004fda0003f06270 */
[----:B------:R-:W-:Y:S05]  /*0180*/  @P0 BRA `(.L_x_3) ;  /* 0x0000000400140947 */ /* 0x000fea0003800000 */
[----:B------:R-:W0:Y:S08]  /*0190*/  LDC.64 R8, c[0x0][0x390] ;  /* 0x0000e400ff087b82 */ /* 0x000e300000000a00 */
[----:B------:R-:W1:Y:S01]  /*01a0*/  LDC.64 R4, c[0x0][0x3a0] ;  /* 0x0000e800ff047b82 */ /* 0x000e620000000a00 */
[----:B0-----:R-:W-:-:S05]  /*01b0*/  IMAD.WIDE R8, R3, 0x4, R8 ;  /* 0x0000000403087825 */ /* 0x001fca00078e0208 */
[----:B------:R-:W2:Y:S04]  /*01c0*/  LDG.E R11, desc[UR4][R8.64] ;  /* 0x00000004080b7981 */ /* 0x000ea8000c1e1900 */
[----:B------:R-:W2:Y:S01]  /*01d0*/  LDG.E R2, desc[UR4][R8.64+0x4] ;  /* 0x0000040408027981 */ /* 0x000ea2000c1e1900 */
[----:B-1----:R-:W-:-:S05]  /*01e0*/  IMAD.WIDE R4, R14, 0x8, R4 ;  /* 0x000000080e047825 */ /* 0x002fca00078e0204 */
[----:B------:R0:W5:Y:S01]  /*01f0*/  LDG.E.64 R6, desc[UR4][R4.64] ;  /* 0x0000000404067981 */ /* 0x000162000c1e1b00 */
[----:B------:R-:W-:Y:S01]  /*0200*/  BSSY.RECONVERGENT B1, `(.L_x_4) ;  /* 0x000001f000017945 */ /* 0x000fe20003800200 */
[----:B--2---:R-:W-:-:S13]  /*0210*/  ISETP.GE.AND P0, PT, R11, R2, PT ;  /* 0x000000020b00720c */ /* 0x004fda0003f06270 */
[----:B0-----:R-:W-:Y:S05]  /*0220*/  @P0 BRA `(.L_x_5) ;  /* 0x0000000000700947 */ /* 0x001fea0003800000 */
[----:B------:R-:W-:-:S07]  /*0230*/  IMAD.MOV.U32 R9, RZ, RZ, R11 ;  /* 0x000000ffff097224 */ /* 0x000fce00078e000b */
.L_x_10:
[----:B------:R-:W0:Y:S02]  /*0240*/  LDC.64 R10, c[0x0][0x398] ;  /* 0x0000e600ff0a7b82 */ /* 0x000e240000000a00 */
[----:B0-----:R-:W-:-:S05]  /*0250*/  IMAD.WIDE R10, R9, 0x4, R10 ;  /* 0x00000004090a7825 */ /* 0x001fca00078e020a */
[----:B------:R-:W2:Y:S02]  /*0260*/  LDG.E R8, desc[UR4][R10.64] ;  /* 0x000000040a087981 */ /* 0x000ea4000c1e1900 */
[----:B--2---:R-:W-:-:S13]  /*0270*/  ISETP.GE.AND P0, PT, R8, R3, PT ;  /* 0x000000030800720c */ /* 0x004fda0003f06270 */
[----:B------:R-:W-:Y:S05]  /*0280*/  @P0 BRA `(.L_x_5) ;  /* 0x0000000000580947 */ /* 0x000fea0003800000 */
[----:B------:R-:W0:Y:S01]  /*0290*/  LDC.64 R16, c[0x0][0x398] ;  /* 0x0000e600ff107b82 */ /* 0x000e220000000a00 */
[----:B------:R-:W-:Y:S01]  /*02a0*/  BSSY.RECONVERGENT B2, `(.L_x_6) ;  /* 0x0000011000027945 */ /* 0x000fe20003800200 */
[----:B------:R-:W-:-:S07]  /*02b0*/  IMAD.MOV.U32 R15, RZ, RZ, R12 ;  /* 0x000000ffff0f7224 */ /* 0x000fce00078e000c */
.L_x_8:
[----:B0-----:R-:W-:-:S06]  /*02c0*/  IMAD.WIDE R10, R15, 0x4, R16 ;  /* 0x000000040f0a7825 */ /* 0x001fcc00078e0210 */
[----:B------:R-:W2:Y:S02]  /*02d0*/  LDG.E R11, desc[UR4][R10.64] ;  /* 0x000000040a0b7981 */ /* 0x000ea4000c1e1900 */
[----:B--2---:R-:W-:-:S13]  /*02e0*/  ISETP.NE.AND P0, PT, R11, R8, PT ;  /* 0x000000080b00720c */ /* 0x004fda0003f05270 */
[----:B------:R-:W-:Y:S05]  /*02f0*/  @!P0 BRA `(.L_x_7) ;  /* 0x0000000000148947 */ /* 0x000fea0003800000 */
[----:B------:R-:W-:Y:S01]  /*0300*/  VIADD R15, R15, 0x1 ;  /* 0x000000010f0f7836 */ /* 0x000fe20000000000 */
[----:B------:R-:W-:-:S04]  /*0310*/  ISETP.LE.AND P1, PT, R11, R8, PT ;  /* 0x000000080b00720c */ /* 0x000fc80003f23270 */
[----:B------:R-:W-:-:S13]  /*0320*/  ISETP.GE.AND P0, PT, R15, R13, PT ;  /* 0x0000000d0f00720c */ /* 0x000fda0003f06270 */
[----:B------:R-:W-:Y:S05]  /*0330*/  @!P0 BRA P1, `(.L_x_8) ;  /* 0xfffffffc00e08947 */ /* 0x000fea000083ffff */
[----:B------:R-:W-:Y:S05]  /*0340*/  BRA `(.L_x_9) ;  /* 0x0000000000187947 */ /* 0x000fea0003800000 */
.L_x_7:
[----:B------:R-:W0:Y:S02]  /*0350*/  LDC.64 R16, c[0x0][0x3a0] ;  /* 0x0000e800ff107b82 */ /* 0x000e240000000a00 */
[----:B0-----:R-:W-:-:S04]  /*0360*/  IMAD.WIDE R10, R15, 0x8, R16 ;  /* 0x000000080f0a7825 */ /* 0x001fc800078e0210 */
[----:B------:R-:W-:Y:S02]  /*0370*/  IMAD.WIDE R16, R9, 0x8, R16 ;  /* 0x0000000809107825 */ /* 0x000fe400078e0210 */
[----:B------:R-:W2:Y:S04]  /*0380*/  LDG.E.64 R10, desc[UR4][R10.64] ;  /* 0x000000040a0a7981 */ /* 0x000ea8000c1e1b00 */
[----:B------:R-:W2:Y:S02]  /*0390*/  LDG.E.64 R16, desc[UR4][R16.64] ;  /* 0x0000000410107981 */ /* 0x000ea4000c1e1b00 */
[----:B--2--5:R-:W-:-:S11]  /*03a0*/  DFMA R6, -R10, R16, R6 ;  /* 0x000000100a06722b */ /* 0x024fd60000000106 */
.L_x_9:
[----:B------:R-:W-:Y:S05]  /*03b0*/  BSYNC.RECONVERGENT B2 ;  /* 0x0000000000027941 */ /* 0x000fea0003800200 */
.L_x_6:
[----:B------:R-:W-:-:S05]  /*03c0*/  VIADD R9, R9, 0x1 ;  /* 0x0000000109097836 */ /* 0x000fca0000000000 */
[----:B------:R-:W-:-:S13]  /*03d0*/  ISETP.NE.AND P0, PT, R9, R2, PT ;  /* 0x000000020900720c */ /* 0x000fda0003f05270 */
[----:B------:R-:W-:Y:S05]  /*03e0*/  @P0 BRA `(.L_x_10) ;  /* 0xfffffffc00940947 */ /* 0x000fea000383ffff */
.L_x_5:
[----:B------:R-:W-:Y:S05]  /*03f0*/  BSYNC.RECONVERGENT B1 ;  /* 0x0000000000017941 */ /* 0x000fea0003800200 */
.L_x_4:
[----:B------:R-:W0:Y:S08]  /*0400*/  LDC.64 R8, c[0x0][0x3a8] ;  /* 0x0000ea00ff087b82 */ /* 0x000e300000000a00 */
[----:B------:R-:W1:Y:S01]  /*0410*/  LDC.64 R24, c[0x0][0x3a0] ;  /* 0x0000e800ff187b82 */ /* 0x000e620000000a00 */
[----:B0-----:R-:W-:-:S06]  /*0420*/  IMAD.WIDE R2, R3, 0x4, R8 ;  /* 0x0000000403027825 */ /* 0x001fcc00078e0208 */
[----:B------:R-:W1:Y:S02]  /*0430*/  LDG.E R3, desc[UR4][R2.64] ;  /* 0x0000000402037981 */ /* 0x000e64000c1e1900 */
[----:B-1----:R-:W-:-:S06]  /*0440*/  IMAD.WIDE R24, R3, 0x8, R24 ;  /* 0x0000000803187825 */ /* 0x002fcc00078e0218 */
[----:B------:R-:W2:Y:S01]  /*0450*/  LDG.E.64 R24, desc[UR4][R24.64] ;  /* 0x0000000418187981 */ /* 0x000ea2000c1e1b00 */
[----:B------:R-:W-:Y:S01]  /*0460*/  IMAD.MOV.U32 R8, RZ, RZ, 0x1 ;  /* 0x00000001ff087424 */ /* 0x000fe200078e00ff */
[----:B-----5:R-:W-:Y:S01]  /*0470*/  FSETP.GEU.AND P1, PT, |R7|, 6.5827683646048100446e-37, PT ;  /* 0x036000000700780b */ /* 0x020fe20003f2e200 */
[----:B------:R-:W-:Y:S01]  /*0480*/  BSSY.RECONVERGENT B1, `(.L_x_11) ;  /* 0x0000011000017945 */ /* 0x000fe20003800200 */
[----:B--2---:R-:W0:Y:S03]  /*0490*/  MUFU.RCP64H R9, R25 ;  /* 0x0000001900097308 */ /* 0x004e260000001800 */
[----:B0-----:R-:W-:-:S08]  /*04a0*/  DFMA R10, -R24, R8, 1 ;  /* 0x3ff00000180a742b */ /* 0x001fd00000000108 */
[----:B------:R-:W-:-:S08]  /*04b0*/  DFMA R10, R10, R10, R10 ;  /* 0x0000000a0a0a722b */ /* 0x000fd0000000000a */
[----:B------:R-:W-:-:S08]  /*04c0*/  DFMA R10, R8, R10, R8 ;  /* 0x0000000a080a722b */ /* 0x000fd00000000008 */
[----:B------:R-:W-:-:S08]  /*04d0*/  DFMA R8, -R24, R10, 1 ;  /* 0x3ff000001808742b */ /* 0x000fd0000000010a */
[----:B------:R-:W-:-:S08]  /*04e0*/  DFMA R8, R10, R8, R10 ;  /* 0x000000080a08722b */ /* 0x000fd0000000000a */
[----:B------:R-:W-:-:S08]  /*04f0*/  DMUL R2, R8, R6 ;  /* 0x0000000608027228 */ /* 0x000fd00000000000 */
[----:B------:R-:W-:-:S08]  /*0500*/  DFMA R10, -R24, R2, R6 ;  /* 0x00000002180a722b */ /* 0x000fd00000000106 */
[----:B------:R-:W-:-:S10]  /*0510*/  DFMA R2, R8, R10, R2 ;  /* 0x0000000a0802722b */ /* 0x000fd40000000002 */
[----:B------:R-:W-:-:S05]  /*0520*/  FFMA R8, RZ, R25, R3 ;  /* 0x00000019ff087223 */ /* 0x000fca0000000003 */
[----:B------:R-:W-:-:S13]  /*0530*/  FSETP.GT.AND P0, PT, |R8|, 1.469367938527859385e-39, PT ;  /* 0x001000000800780b */ /* 0x000fda0003f04200 */
[----:B------:R-:W-:Y:S05]  /*0540*/  @P0 BRA P1, `(.L_x_12) ;  /* 0x0000000000100947 */ /* 0x000fea0000800000 */
[----:B------:R-:W-:Y:S01]  /*0550*/  IMAD.MOV.U32 R8, RZ, RZ, R6 ;  /* 0x000000ffff087224 */ /* 0x000fe200078e0006 */
[----:B------:R-:W-:Y:S01]  /*0560*/  MOV R22, 0x590 ;  /* 0x0000059000167802 */ /* 0x000fe20000000f00 */
[----:B------:R-:W-:-:S07]  /*0570*/  IMAD.MOV.U32 R9, RZ, RZ, R7 ;  /* 0x000000ffff097224 */ /* 0x000fce00078e0007 */
[----:B------:R-:W-:Y:S05]  /*0580*/  CALL.REL.NOINC `($__internal_0_$__cuda_sm20_div_rn_f64_full) ;  /* 0x0000000000f07944 */ /* 0x000fea0003c00000 */
.L_x_12:
[----:B------:R-:W-:Y:S05]  /*0590*/  BSYNC.RECONVERGENT B1 ;  /* 0x0000000000017941 */ /* 0x000fea0003800200 */
.L_x_11:
[----:B------:R0:W-:Y:S01]  /*05a0*/  STG.E.64 desc[UR4][R4.64], R2 ;  /* 0x0000000204007986 */ /* 0x0001e2000c101b04 */
[----:B------:R-:W-:-:S05]  /*05b0*/  VIADD R14, R14, 0x1 ;  /* 0x000000010e0e7836 */ /* 0x000fca0000000000 */
[----:B------:R-:W-:-:S13]  /*05c0*/  ISETP.NE.AND P0, PT, R14, R13, PT ;  /* 0x0000000d0e00720c */ /* 0x000fda0003f05270 */
[----:B0-----:R-:W-:Y:S05]  /*05d0*/  @P0 BRA `(.L_x_13) ;  /* 0xfffffff800d80947 */ /* 0x001fea000383ffff */
.L_x_3:
[----:B------:R-:W-:Y:S05]  /*05e0*/  BSYNC.RECONVERGENT B0 ;  /* 0x0000000000007941 */ /* 0x000fea0003800200 */
.L_x_2:
[----:B------:R-:W0:Y:S01]  /*05f0*/  LDC.64 R4, c[0x0][0x3a8] ;  /* 0x0000ea00ff047b82 */ /* 0x000e220000000a00 */
[----:B------:R-:W1:Y:S07]  /*0600*/  LDCU.64 UR6, c[0x0][0x3b8] ;  /* 0x00007700ff0677ac */ /* 0x000e6e0008000a00 */
[----:B------:R-:W2:Y:S01]  /*0610*/  LDC.64 R2, c[0x0][0x3a0] ;  /* 0x0000e800ff027b82 */ /* 0x000ea20000000a00 */
[----:B------:R-:W-:-:S07]  /*0620*/  ISETP.GE.AND P0, PT, R12, R13, PT ;  /* 0x0000000d0c00720c */ /* 0x000fce0003f06270 */
[----:B------:R-:W3:Y:S01]  /*0630*/  LDC.64 R6, c[0x0][0x3b8] ;  /* 0x0000ee00ff067b82 */ /* 0x000ee20000000a00 */
[----:B0-----:R-:W-:-:S07]  /*0640*/  IMAD.WIDE R4, R0, 0x4, R4 ;  /* 0x0000000400047825 */ /* 0x001fce00078e0204 */
[----:B------:R-:W0:Y:S01]  /*0650*/  LDC.64 R10, c[0x0][0x398] ;  /* 0x0000e600ff0a7b82 */ /* 0x000e220000000a00 */
[----:B------:R-:W2:Y:S07]  /*0660*/  LDG.E R5, desc[UR4][R4.64] ;  /* 0x0000000404057981 */ /* 0x000eae000c1e1900 */
[----:B------:R-:W4:Y:S01]  /*0670*/  LDC.64 R14, c[0x0][0x3a0] ;  /* 0x0000e800ff0e7b82 */ /* 0x000f220000000a00 */
[----:B--2---:R-:W-:-:S05]  /*0680*/  IMAD.WIDE R2, R5, 0x8, R2 ;  /* 0x0000000805027825 */ /* 0x004fca00078e0202 */
[----:B------:R-:W1:Y:S01]  /*0690*/  LDG.E.64 R8, desc[UR4][R2.64] ;  /* 0x0000000402087981 */ /* 0x000e62000c1e1b00 */
[----:B------:R-:W-:Y:S01]  /*06a0*/  BSSY.RECONVERGENT B0, `(.L_x_14) ;  /* 0x000000d000007945 */ /* 0x000fe20003800200 */
[----:B-1----:R-:W-:-:S03]  /*06b0*/  DADD R8, R8, UR6 ;  /* 0x0000000608087e29 */ /* 0x002fc60008000000 */
[----:B0--34-:R-:W-:Y:S08]  /*06c0*/  @P0 BRA `(.L_x_15) ;  /* 0x0000000000280947 */ /* 0x019ff00003800000 */
.L_x_16:
[----:B------:R-:W-:-:S06]  /*06d0*/  IMAD.WIDE R4, R12, 0x4, R10 ;  /* 0x000000040c047825 */ /* 0x000fcc00078e020a */
[----:B------:R-:W2:Y:S02]  /*06e0*/  LDG.E R5, desc[UR4][R4.64] ;  /* 0x0000000404057981 */ /* 0x000ea4000c1e1900 */
[----:B--2---:R-:W-:-:S13]  /*06f0*/  ISETP.GE.AND P0, PT, R5, R0, PT ;  /* 0x000000000500720c */ /* 0x004fda0003f06270 */
[----:B------:R-:W-:Y:S05]  /*0700*/  @P0 BRA `(.L_x_15) ;  /* 0x0000000000180947 */ /* 0x000fea0003800000 */
[----:B------:R-:W-:-:S06]  /*0710*/  IMAD.WIDE R4, R12, 0x8, R14 ;  /* 0x000000080c047825 */ /* 0x000fcc00078e020e */
[----:B------:R-:W2:Y:S01]  /*0720*/  LDG.E.64 R4, desc[UR4][R4.64] ;  /* 0x0000000404047981 */ /* 0x000ea2000c1e1b00 */
[----:B------:R-:W-:-:S05]  /*0730*/  VIADD R12, R12, 0x1 ;  /* 0x000000010c0c7836 */ /* 0x000fca0000000000 */
[----:B------:R-:W-:Y:S01]  /*0740*/  ISETP.NE.AND P0, PT, R12, R13, PT ;  /* 0x0000000d0c00720c */ /* 0x000fe20003f05270 */
[----:B--2---:R-:W-:-:S12]  /*0750*/  DFMA R8, -R4, R4, R8 ;  /* 0x000000040408722b */ /* 0x004fd80000000108 */
[----:B------:R-:W-:Y:S05]  /*0760*/  @P0 BRA `(.L_x_16) ;  /* 0xfffffffc00d80947 */ /* 0x000fea000383ffff */
.L_x_15:
[----:B------:R-:W-:Y:S05]  /*0770*/  BSYNC.RECONVERGENT B0 ;  /* 0x0000000000007941 */ /* 0x000fea0003800200 */
.L_x_14:
[----:B------:R-:W0:Y:S01]  /*0780*/  LDCU.64 UR6, c[0x0][0x3b8] ;  /* 0x00007700ff0677ac */ /* 0x000e220008000a00 */
[----:B------:R-:W-:Y:S01]  /*0790*/  DSETP.GTU.AND P1, PT, R8, RZ, PT ;  /* 0x000000ff0800722a */ /* 0x000fe20003f2c000 */
[----:B------:R-:W-:Y:S01]  /*07a0*/  BSSY.RECONVERGENT B0, `(.L_x_17) ;  /* 0x0000018000007945 */ /* 0x000fe20003800200 */
[----:B0-----:R-:W-:-:S06]  /*07b0*/  DSETP.LT.AND P0, PT, RZ, UR6, PT ;  /* 0x00000006ff007e2a */ /* 0x001fcc000bf01000 */
[----:B------:R-:W-:-:S04]  /*07c0*/  FSEL R7, R7, 0.10717176645994186401, P0 ;  /* 0x3ddb7cdf07077808 */ /* 0x000fc80000000000 */
[----:B------:R-:W-:Y:S02]  /*07d0*/  FSEL R7, R7, R9, !P1 ;  /* 0x0000000907077208 */ /* 0x000fe40004800000 */
[----:B------:R-:W-:Y:S02]  /*07e0*/  FSEL R9, R6, -7.59071635616563200000e+15, P0 ;  /* 0xd9d7bdbb06097808 */ /* 0x000fe40000000000 */
[----:B------:R-:W0:Y:S01]  /*07f0*/  MUFU.RSQ64H R5, R7 ;  /* 0x0000000700057308 */ /* 0x000e220000001c00 */
[----:B------:R-:W-:Y:S01]  /*0800*/  VIADD R4, R7, 0xfcb00000 ;  /* 0xfcb0000007047836 */ /* 0x000fe20000000000 */
[----:B------:R-:W-:Y:S01]  /*0810*/  FSEL R6, R9, R8, !P1 ;  /* 0x0000000809067208 */ /* 0x000fe20004800000 */
[----:B------:R-:W-:Y:S02]  /*0820*/  IMAD.MOV.U32 R8, RZ, RZ, 0x0 ;  /* 0x00000000ff087424 */ /* 0x000fe400078e00ff */
[----:B------:R-:W-:Y:S01]  /*0830*/  IMAD.MOV.U32 R9, RZ, RZ, 0x3fd80000 ;  /* 0x3fd80000ff097424 */ /* 0x000fe200078e00ff */
[----:B------:R-:W-:Y:S01]  /*0840*/  ISETP.GE.U32.AND P0, PT, R4, 0x7ca00000, PT ;  /* 0x7ca000000400780c */ /* 0x000fe20003f06070 */
[----:B0-----:R-:W-:-:S08]  /*0850*/  DMUL R10, R4, R4 ;  /* 0x00000004040a7228 */ /* 0x001fd00000000000 */
[----:B------:R-:W-:-:S08]  /*0860*/  DFMA R10, -R10, R6, 1 ;  /* 0x3ff000000a0a742b */ /* 0x000fd00000000106 */
[----:B------:R-:W-:Y:S02]  /*0870*/  DFMA R8, R10, R8, 0.5 ;  /* 0x3fe000000a08742b */ /* 0x000fe40000000008 */
[----:B------:R-:W-:-:S08]  /*0880*/  DMUL R10, R4, R10 ;  /* 0x0000000a040a7228 */ /* 0x000fd00000000000 */
[----:B------:R-:W-:-:S08]  /*0890*/  DFMA R12, R8, R10, R4 ;  /* 0x0000000a080c722b */ /* 0x000fd00000000004 */
[----:B------:R-:W-:Y:S02]  /*08a0*/  DMUL R14, R12, R6 ;  /* 0x000000060c0e7228 */ /* 0x000fe40000000000 */
[----:B------:R-:W-:Y:S01]  /*08b0*/  VIADD R11, R13, 0xfff00000 ;  /* 0xfff000000d0b7836 */ /* 0x000fe20000000000 */
[----:B------:R-:W-:-:S05]  /*08c0*/  MOV R10, R12 ;  /* 0x0000000c000a7202 */ /* 0x000fca0000000f00 */
[----:B------:R-:W-:-:S08]  /*08d0*/  DFMA R16, R14, -R14, R6 ;  /* 0x8000000e0e10722b */ /* 0x000fd00000000006 */
[----:B------:R-:W-:Y:S01]  /*08e0*/  DFMA R8, R16, R10, R14 ;  /* 0x0000000a1008722b */ /* 0x000fe2000000000e */
[----:B------:R-:W-:Y:S10]  /*08f0*/  @!P0 BRA `(.L_x_18) ;  /* 0x0000000000088947 */ /* 0x000ff40003800000 */
[----:B------:R-:W-:-:S07]  /*0900*/  MOV R0, 0x920 ;  /* 0x0000092000007802 */ /* 0x000fce0000000f00 */
[----:B------:R-:W-:Y:S05]  /*0910*/  CALL.REL.NOINC `($__internal_1_$__cuda_sm20_dsqrt_rn_f64_mediumpath_v1) ;  /* 0x0000000400847944 */ /* 0x000fea0003c00000 */
.L_x_18:
[----:B------:R-:W-:Y:S05]  /*0920*/  BSYNC.RECONVERGENT B0 ;  /* 0x0000000000007941 */ /* 0x000fea0003800200 */
.L_x_17:
[----:B------:R-:W-:Y:S01]  /*0930*/  STG.E.64 desc[UR4][R2.64], R8 ;  /* 0x0000000802007986 */ /* 0x000fe2000c101b04 */
[----:B------:R-:W-:Y:S05]  /*0940*/  EXIT ;  /* 0x000000000000794d */ /* 0x000fea0003800000 */
        .weak           $__internal_0_$__cuda_sm20_div_rn_f64_full
        .type           $__internal_0_$__cuda_sm20_div_rn_f64_full,@function
        .size           $__internal_0_$__cuda_sm20_div_rn_f64_full,($__internal_1_$__cuda_sm20_dsqrt_rn_f64_mediumpath_v1 - $__internal_0_$__cuda_sm20_div_rn_f64_full)
$__internal_0_$__cuda_sm20_div_rn_f64_full:
[C---:B------:R-:W-:Y:S01]  /*0950*/  FSETP.GEU.AND P0, PT, |R25|.reuse, 1.469367938527859385e-39, PT ;  /* 0x001000001900780b */ /* 0x040fe20003f0e200 */
[--C-:B------:R-:W-:Y:S01]  /*0960*/  IMAD.MOV.U32 R6, RZ, RZ, R24.reuse ;  /* 0x000000ffff067224 */ /* 0x100fe200078e0018 */
[----:B------:R-:W-:Y:S01]  /*0970*/  LOP3.LUT R2, R25, 0x800fffff, RZ, 0xc0, !PT ;  /* 0x800fffff19027812 */ /* 0x000fe200078ec0ff */
[----:B------:R-:W-:Y:S01]  /*0980*/  IMAD.MOV.U32 R7, RZ, RZ, R25 ;  /* 0x000000ffff077224 */ /* 0x000fe200078e0019 */
[C---:B------:R-:W-:Y:S01]  /*0990*/  FSETP.GEU.AND P2, PT, |R9|.reuse, 1.469367938527859385e-39, PT ;  /* 0x001000000900780b */ /* 0x040fe20003f4e200 */
[----:B------:R-:W-:Y:S01]  /*09a0*/  IMAD.MOV.U32 R16, RZ, RZ, 0x1 ;  /* 0x00000001ff107424 */ /* 0x000fe200078e00ff */
[----:B------:R-:W-:Y:S01]  /*09b0*/  LOP3.LUT R3, R2, 0x3ff00000, RZ, 0xfc, !PT ;  /* 0x3ff0000002037812 */ /* 0x000fe200078efcff */
[----:B------:R-:W-:Y:S01]  /*09c0*/  IMAD.MOV.U32 R2, RZ, RZ, R24 ;  /* 0x000000ffff027224 */ /* 0x000fe200078e0018 */
[----:B------:R-:W-:Y:S01]  /*09d0*/  LOP3.LUT R23, R9, 0x7ff00000, RZ, 0xc0, !PT ;  /* 0x7ff0000009177812 */ /* 0x000fe200078ec0ff */
[----:B------:R-:W-:Y:S01]  /*09e0*/  IMAD.MOV.U32 R15, RZ, RZ, 0x1ca00000 ;  /* 0x1ca00000ff0f7424 */ /* 0x000fe200078e00ff */
[----:B------:R-:W-:Y:S01]  /*09f0*/  LOP3.LUT R24, R25, 0x7ff00000, RZ, 0xc0, !PT ;  /* 0x7ff0000019187812 */ /* 0x000fe200078ec0ff */
[----:B------:R-:W-:Y:S02]  /*0a00*/  BSSY.RECONVERGENT B2, `(.L_x_19) ;  /* 0x000004e000027945 */ /* 0x000fe40003800200 */
[----:B------:R-:W-:Y:S01]  /*0a10*/  @!P0 DMUL R2, R6, 8.98846567431157953865e+307 ;  /* 0x7fe0000006028828 */ /* 0x000fe20000000000 */
[----:B------:R-:W-:Y:S01]  /*0a20*/  ISETP.GE.U32.AND P1, PT, R23, R24, PT ;  /* 0x000000181700720c */ /* 0x000fe20003f26070 */
[----:B------:R-:W-:-:S02]  /*0a30*/  IMAD.MOV.U32 R25, RZ, RZ, R23 ;  /* 0x000000ffff197224 */ /* 0x000fc400078e0017 */
[----:B------:R-:W-:Y:S02]  /*0a40*/  @!P2 LOP3.LUT R18, R7, 0x7ff00000, RZ, 0xc0, !PT ;  /* 0x7ff000000712a812 */ /* 0x000fe400078ec0ff */
[----:B------:R-:W0:Y:S02]  /*0a50*/  MUFU.RCP64H R17, R3 ;  /* 0x0000000300117308 */ /* 0x000e240000001800 */
[----:B------:R-:W-:Y:S02]  /*0a60*/  @!P2 ISETP.GE.U32.AND P3, PT, R23, R18, PT ;  /* 0x000000121700a20c */ /* 0x000fe40003f66070 */
[----:B------:R-:W-:Y:S02]  /*0a70*/  @!P0 LOP3.LUT R24, R3, 0x7ff00000, RZ, 0xc0, !PT ;  /* 0x7ff0000003188812 */ /* 0x000fe400078ec0ff */
[----:B------:R-:W-:-:S04]  /*0a80*/  @!P2 SEL R19, R15, 0x63400000, !P3 ;  /* 0x634000000f13a807 */ /* 0x000fc80005800000 */
[----:B------:R-:W-:-:S04]  /*0a90*/  @!P2 LOP3.LUT R20, R19, 0x80000000, R9, 0xf8, !PT ;  /* 0x800000001314a812 */ /* 0x000fc800078ef809 */
[----:B------:R-:W-:Y:S01]  /*0aa0*/  @!P2 LOP3.LUT R21, R20, 0x100000, RZ, 0xfc, !PT ;  /* 0x001000001415a812 */ /* 0x000fe200078efcff */
[----:B------:R-:W-:Y:S01]  /*0ab0*/  @!P2 IMAD.MOV.U32 R20, RZ, RZ, RZ ;  /* 0x000000ffff14a224 */ /* 0x000fe200078e00ff */
[----:B0-----:R-:W-:-:S08]  /*0ac0*/  DFMA R10, R16, -R2, 1 ;  /* 0x3ff00000100a742b */ /* 0x001fd00000000802 */
[----:B------:R-:W-:-:S08]  /*0ad0*/  DFMA R10, R10, R10, R10 ;  /* 0x0000000a0a0a722b */ /* 0x000fd0000000000a */
[----:B------:R-:W-:Y:S01]  /*0ae0*/  DFMA R16, R16, R10, R16 ;  /* 0x0000000a1010722b */ /* 0x000fe20000000010 */
[----:B------:R-:W-:Y:S01]  /*0af0*/  SEL R11, R15, 0x63400000, !P1 ;  /* 0x634000000f0b7807 */ /* 0x000fe20004800000 */
[----:B------:R-:W-:-:S03]  /*0b00*/  IMAD.MOV.U32 R10, RZ, RZ, R8 ;  /* 0x000000ffff0a7224 */ /* 0x000fc600078e0008 */
[----:B------:R-:W-:-:S03]  /*0b10*/  LOP3.LUT R11, R11, 0x800fffff, R9, 0xf8, !PT ;  /* 0x800fffff0b0b7812 */ /* 0x000fc600078ef809 */
[----:B------:R-:W-:-:S03]  /*0b20*/  DFMA R18, R16, -R2, 1 ;  /* 0x3ff000001012742b */ /* 0x000fc60000000802 */
[----:B------:R-:W-:-:S05]  /*0b30*/  @!P2 DFMA R10, R10, 2, -R20 ;  /* 0x400000000a0aa82b */ /* 0x000fca0000000814 */
[----:B------:R-:W-:-:S05]  /*0b40*/  DFMA R18, R16, R18, R16 ;  /* 0x000000121012722b */ /* 0x000fca0000000010 */
[----:B------:R-:W-:-:S03]  /*0b50*/  @!P2 LOP3.LUT R25, R11, 0x7ff00000, RZ, 0xc0, !PT ;  /* 0x7ff000000b19a812 */ /* 0x000fc600078ec0ff */
[----:B------:R-:W-:Y:S02]  /*0b60*/  DMUL R16, R18, R10 ;  /* 0x0000000a12107228 */ /* 0x000fe40000000000 */
[----:B------:R-:W-:-:S05]  /*0b70*/  VIADD R26, R25, 0xffffffff ;  /* 0xffffffff191a7836 */ /* 0x000fca0000000000 */
[----:B------:R-:W-:Y:S01]  /*0b80*/  ISETP.GT.U32.AND P0, PT, R26, 0x7feffffe, PT ;  /* 0x7feffffe1a00780c */ /* 0x000fe20003f04070 */
[----:B------:R-:W-:Y:S01]  /*0b90*/  VIADD R26, R24, 0xffffffff ;  /* 0xffffffff181a7836 */ /* 0x000fe20000000000 */
[----:B------:R-:W-:-:S04]  /*0ba0*/  DFMA R20, R16, -R2, R10 ;  /* 0x800000021014722b */ /* 0x000fc8000000000a */
[----:B------:R-:W-:-:S04]  /*0bb0*/  ISETP.GT.U32.OR P0, PT, R26, 0x7feffffe, P0 ;  /* 0x7feffffe1a00780c */ /* 0x000fc80000704470 */
[----:B------:R-:W-:-:S09]  /*0bc0*/  DFMA R20, R18, R20, R16 ;  /* 0x000000141214722b */ /* 0x000fd20000000010 */
[----:B------:R-:W-:Y:S05]  /*0bd0*/  @P0 BRA `(.L_x_20) ;  /* 0x00000000006c0947 */ /* 0x000fea0003800000 */
[----:B------:R-:W-:Y:S01]  /*0be0*/  LOP3.LUT R16, R7, 0x7ff00000, RZ, 0xc0, !PT ;  /* 0x7ff0000007107812 */ /* 0x000fe200078ec0ff */
[----:B------:R-:W-:-:S03]  /*0bf0*/  IMAD.MOV.U32 R18, RZ, RZ, RZ ;  /* 0x000000ffff127224 */ /* 0x000fc600078e00ff */
[CC--:B------:R-:W-:Y:S02]  /*0c00*/  VIADDMNMX R8, R23.reuse, -R16.reuse, 0xb9600000, !PT ;  /* 0xb960000017087446 */ /* 0x0c0fe40007800910 */
[----:B------:R-:W-:Y:S02]  /*0c10*/  ISETP.GE.U32.AND P0, PT, R23, R16, PT ;  /* 0x000000101700720c */ /* 0x000fe40003f06070 */
[----:B------:R-:W-:Y:S02]  /*0c20*/  VIMNMX R8, PT, PT, R8, 0x46a00000, PT ;  /* 0x46a0000008087848 */ /* 0x000fe40003fe0100 */
[----:B------:R-:W-:-:S04]  /*0c30*/  SEL R15, R15, 0x63400000, !P0 ;  /* 0x634000000f0f7807 */ /* 0x000fc80004000000 */
[----:B------:R-:W-:-:S05]  /*0c40*/  IADD3 R8, PT, PT, -R15, R8, RZ ;  /* 0x000000080f087210 */ /* 0x000fca0007ffe1ff */
[----:B------:R-:W-:-:S06]  /*0c50*/  VIADD R19, R8, 0x7fe00000 ;  /* 0x7fe0000008137836 */ /* 0x000fcc0000000000 */
[----:B------:R-:W-:-:S10]  /*0c60*/  DMUL R16, R20, R18 ;  /* 0x0000001214107228 */ /* 0x000fd40000000000 */
[----:B------:R-:W-:-:S13]  /*0c70*/  FSETP.GTU.AND P0, PT, |R17|, 1.469367938527859385e-39, PT ;  /* 0x001000001100780b */ /* 0x000fda0003f0c200 */
[----:B------:R-:W-:Y:S05]  /*0c80*/  @P0 BRA `(.L_x_21) ;  /* 0x0000000000940947 */ /* 0x000fea0003800000 */
[----:B------:R-:W-:Y:S01]  /*0c90*/  DFMA R2, R20, -R2, R10 ;  /* 0x800000021402722b */ /* 0x000fe2000000000a */
[----:B------:R-:W-:-:S09]  /*0ca0*/  IMAD.MOV.U32 R18, RZ, RZ, RZ ;  /* 0x000000ffff127224 */ /* 0x000fd200078e00ff */
[C---:B------:R-:W-:Y:S02]  /*0cb0*/  FSETP.NEU.AND P0, PT, R3.reuse, RZ, PT ;  /* 0x000000ff0300720b */ /* 0x040fe40003f0d000 */
[----:B------:R-:W-:-:S04]  /*0cc0*/  LOP3.LUT R7, R3, 0x80000000, R7, 0x48, !PT ;  /* 0x8000000003077812 */ /* 0x000fc800078e4807 */
[----:B------:R-:W-:-:S07]  /*0cd0*/  LOP3.LUT R19, R7, R19, RZ, 0xfc, !PT ;  /* 0x0000001307137212 */ /* 0x000fce00078efcff */
[----:B------:R-:W-:Y:S05]  /*0ce0*/  @!P0 BRA `(.L_x_21) ;  /* 0x00000000007c8947 */ /* 0x000fea0003800000 */
[----:B------:R-:W-:Y:S01]  /*0cf0*/  IMAD.MOV R3, RZ, RZ, -R8 ;  /* 0x000000ffff037224 */ /* 0x000fe200078e0a08 */
[----:B------:R-:W-:Y:S01]  /*0d00*/  DMUL.RP R18, R20, R18 ;  /* 0x0000001214127228 */ /* 0x000fe20000008000 */
[----:B------:R-:W-:-:S06]  /*0d10*/  IMAD.MOV.U32 R2, RZ, RZ, RZ ;  /* 0x000000ffff027224 */ /* 0x000fcc00078e00ff */
[----:B------:R-:W-:-:S03]  /*0d20*/  DFMA R2, R16, -R2, R20 ;  /* 0x800000021002722b */ /* 0x000fc60000000014 */
[----:B------:R-:W-:-:S03]  /*0d30*/  LOP3.LUT R7, R19, R7, RZ, 0x3c, !PT ;  /* 0x0000000713077212 */ /* 0x000fc600078e3cff */
[----:B------:R-:W-:-:S04]  /*0d40*/  IADD3 R2, PT, PT, -R8, -0x43300000, RZ ;  /* 0xbcd0000008027810 */ /* 0x000fc80007ffe1ff */
[----:B------:R-:W-:-:S04]  /*0d50*/  FSETP.NEU.AND P0, PT, |R3|, R2, PT ;  /* 0x000000020300720b */ /* 0x000fc80003f0d200 */
[----:B------:R-:W-:Y:S02]  /*0d60*/  FSEL R16, R18, R16, !P0 ;  /* 0x0000001012107208 */ /* 0x000fe40004000000 */
[----:B------:R-:W-:Y:S01]  /*0d70*/  FSEL R17, R7, R17, !P0 ;  /* 0x0000001107117208 */ /* 0x000fe20004000000 */
[----:B------:R-:W-:Y:S06]  /*0d80*/  BRA `(.L_x_21) ;  /* 0x0000000000547947 */ /* 0x000fec0003800000 */
.L_x_20:
[----:B------:R-:W-:-:S14]  /*0d90*/  DSETP.NAN.AND P0, PT, R8, R8, PT ;  /* 0x000000080800722a */ /* 0x000fdc0003f08000 */
[----:B------:R-:W-:Y:S05]  /*0da0*/  @P0 BRA `(.L_x_22) ;  /* 0x0000000000440947 */ /* 0x000fea0003800000 */
[----:B------:R-:W-:-:S14]  /*0db0*/  DSETP.NAN.AND P0, PT, R6, R6, PT ;  /* 0x000000060600722a */ /* 0x000fdc0003f08000 */
[----:B------:R-:W-:Y:S05]  /*0dc0*/  @P0 BRA `(.L_x_23) ;  /* 0x0000000000300947 */ /* 0x000fea0003800000 */
[----:B------:R-:W-:Y:S01]  /*0dd0*/  ISETP.NE.AND P0, PT, R25, R24, PT ;  /* 0x000000181900720c */ /* 0x000fe20003f05270 */
[----:B------:R-:W-:Y:S02]  /*0de0*/  IMAD.MOV.U32 R16, RZ, RZ, 0x0 ;  /* 0x00000000ff107424 */ /* 0x000fe400078e00ff */
[----:B------:R-:W-:-:S10]  /*0df0*/  IMAD.MOV.U32 R17, RZ, RZ, -0x80000 ;  /* 0xfff80000ff117424 */ /* 0x000fd400078e00ff */
[----:B------:R-:W-:Y:S05]  /*0e00*/  @!P0 BRA `(.L_x_21) ;  /* 0x0000000000348947 */ /* 0x000fea0003800000 */
[----:B------:R-:W-:Y:S02]  /*0e10*/  ISETP.NE.AND P0, PT, R25, 0x7ff00000, PT ;  /* 0x7ff000001900780c */ /* 0x000fe40003f05270 */
[----:B------:R-:W-:Y:S02]  /*0e20*/  LOP3.LUT R17, R9, 0x80000000, R7, 0x48, !PT ;  /* 0x8000000009117812 */ /* 0x000fe400078e4807 */
[----:B------:R-:W-:-:S13]  /*0e30*/  ISETP.EQ.OR P0, PT, R24, RZ, !P0 ;  /* 0x000000ff1800720c */ /* 0x000fda0004702670 */
[----:B------:R-:W-:Y:S01]  /*0e40*/  @P0 LOP3.LUT R2, R17, 0x7ff00000, RZ, 0xfc, !PT ;  /* 0x7ff0000011020812 */ /* 0x000fe200078efcff */
[----:B------:R-:W-:Y:S02]  /*0e50*/  @!P0 IMAD.MOV.U32 R16, RZ, RZ, RZ ;  /* 0x000000ffff108224 */ /* 0x000fe400078e00ff */
[----:B------:R-:W-:Y:S02]  /*0e60*/  @P0 IMAD.MOV.U32 R16, RZ, RZ, RZ ;  /* 0x000000ffff100224 */ /* 0x000fe400078e00ff */
[----:B------:R-:W-:Y:S01]  /*0e70*/  @P0 IMAD.MOV.U32 R17, RZ, RZ, R2 ;  /* 0x000000ffff110224 */ /* 0x000fe200078e0002 */
[----:B------:R-:W-:Y:S06]  /*0e80*/  BRA `(.L_x_21) ;  /* 0x0000000000147947 */ /* 0x000fec0003800000 */
.L_x_23:
[----:B------:R-:W-:Y:S02]  /*0e90*/  LOP3.LUT R17, R7, 0x80000, RZ, 0xfc, !PT ;  /* 0x0008000007117812 */ /* 0x000fe400078efcff */
[----:B------:R-:W-:Y:S01]  /*0ea0*/  MOV R16, R6 ;  /* 0x0000000600107202 */ /* 0x000fe20000000f00 */
[----:B------:R-:W-:Y:S06]  /*0eb0*/  BRA `(.L_x_21) ;  /* 0x0000000000087947 */ /* 0x000fec0003800000 */
.L_x_22:
[----:B------:R-:W-:Y:S01]  /*0ec0*/  LOP3.LUT R17, R9, 0x80000, RZ, 0xfc, !PT ;  /* 0x0008000009117812 */ /* 0x000fe200078efcff */
[----:B------:R-:W-:-:S07]  /*0ed0*/  IMAD.MOV.U32 R16, RZ, RZ, R8 ;  /* 0x000000ffff107224 */ /* 0x000fce00078e0008 */
.L_x_21:
[----:B------:R-:W-:Y:S05]  /*0ee0*/  BSYNC.RECONVERGENT B2 ;  /* 0x0000000000027941 */ /* 0x000fea0003800200 */
.L_x_19:
[----:B------:R-:W-:Y:S02]  /*0ef0*/  IMAD.MOV.U32 R23, RZ, RZ, 0x0 ;  /* 0x00000000ff177424 */ /* 0x000fe400078e00ff */
[----:B------:R-:W-:Y:S02]  /*0f00*/  IMAD.MOV.U32 R2, RZ, RZ, R16 ;  /* 0x000000ffff027224 */ /* 0x000fe400078e0010 */
[----:B------:R-:W-:Y:S01]  /*0f10*/  IMAD.MOV.U32 R3, RZ, RZ, R17 ;  /* 0x000000ffff037224 */ /* 0x000fe200078e0011 */
[----:B------:R-:W-:Y:S06]  /*0f20*/  RET.REL.NODEC R22 `(_Z16ic0_level_kernelIdEvPKiiS1_S1_PT_S1_iS2_) ;  /* 0xfffffff016347950 */ /* 0x000fec0003c3ffff */
        .weak           $__internal_1_$__cuda_sm20_dsqrt_rn_f64_mediumpath_v1
        .type           $__internal_1_$__cuda_sm20_dsqrt_rn_f64_mediumpath_v1,@function
        .size           $__internal_1_$__cuda_sm20_dsqrt_rn_f64_mediumpath_v1,(.L_x_231 - $__internal_1_$__cuda_sm20_dsqrt_rn_f64_mediumpath_v1)
$__internal_1_$__cuda_sm20_dsqrt_rn_f64_mediumpath_v1:
[----:B------:R-:W-:Y:S01]  /*0f30*/  ISETP.GE.U32.AND P0, PT, R4, -0x3400000, PT ;  /* 0xfcc000000400780c */ /* 0x000fe20003f06070 */
[----:B------:R-:W-:Y:S01]  /*0f40*/  BSSY.RECONVERGENT B1, `(.L_x_24) ;  /* 0x0000026000017945 */ /* 0x000fe20003800200 */
[----:B------:R-:W-:Y:S02]  /*0f50*/  IMAD.MOV.U32 R10, RZ, RZ, R12 ;  /* 0x000000ffff0a7224 */ /* 0x000fe400078e000c */
[----:B------:R-:W-:Y:S02]  /*0f60*/  IMAD.MOV.U32 R4, RZ, RZ, R16 ;  /* 0x000000ffff047224 */ /* 0x000fe400078e0010 */
[----:B------:R-:W-:-:S07]  /*0f70*/  IMAD.MOV.U32 R5, RZ, RZ, R17 ;  /* 0x000000ffff057224 */ /* 0x000fce00078e0011 */
[----:B------:R-:W-:Y:S05]  /*0f80*/  @!P0 BRA `(.L_x_25) ;  /* 0x0000000000208947 */ /* 0x000fea0003800000 */
[----:B------:R-:W-:-:S10]  /*0f90*/  DFMA.RM R4, R4, R10, R14 ;  /* 0x0000000a0404722b */ /* 0x000fd4000000400e */
[----:B------:R-:W-:-:S05]  /*0fa0*/  IADD3 R8, P0, PT, R4, 0x1, RZ ;  /* 0x0000000104087810 */ /* 0x000fca0007f1e0ff */
[----:B------:R-:W-:-:S06]  /*0fb0*/  IMAD.X R9, RZ, RZ, R5, P0 ;  /* 0x000000ffff097224 */ /* 0x000fcc00000e0605 */
[----:B------:R-:W-:-:S08]  /*0fc0*/  DFMA.RP R6, -R4, R8, R6 ;  /* 0x000000080406722b */ /* 0x000fd00000008106 */
[----:B------:R-:W-:-:S06]  /*0fd0*/  DSETP.GT.AND P0, PT, R6, RZ, PT ;  /* 0x000000ff0600722a */ /* 0x000fcc0003f04000 */
[----:B------:R-:W-:Y:S02]  /*0fe0*/  FSEL R4, R8, R4, P0 ;  /* 0x0000000408047208 */ /* 0x000fe40000000000 */
[----:B------:R-:W-:Y:S01]  /*0ff0*/  FSEL R5, R9, R5, P0 ;  /* 0x0000000509057208 */ /* 0x000fe20000000000 */
[----:B------:R-:W-:Y:S06]  /*1000*/  BRA `(.L_x_26) ;  /* 0x0000000000647947 */ /* 0x000fec0003800000 */
.L_x_25:
[----:B------:R-:W-:-:S14]  /*1010*/  DSETP.NE.AND P0, PT, R6, RZ, PT ;  /* 0x000000ff0600722a */ /* 0x000fdc0003f05000 */
[----:B------:R-:W-:Y:S05]  /*1020*/  @!P0 BRA `(.L_x_27) ;  /* 0x0000000000588947 */ /* 0x000fea0003800000 */
[----:B------:R-:W-:-:S13]  /*1030*/  ISETP.GE.AND P0, PT, R7, RZ, PT ;  /* 0x000000ff0700720c */ /* 0x000fda0003f06270 */
[----:B------:R-:W-:Y:S02]  /*1040*/  @!P0 IMAD.MOV.U32 R4, RZ, RZ, 0x0 ;  /* 0x00000000ff048424 */ /* 0x000fe400078e00ff */
[----:B------:R-:W-:Y:S01]  /*1050*/  @!P0 IMAD.MOV.U32 R5, RZ, RZ, -0x80000 ;  /* 0xfff80000ff058424 */ /* 0x000fe200078e00ff */
[----:B------:R-:W-:Y:S06]  /*1060*/  @!P0 BRA `(.L_x_26) ;  /* 0x00000000004c8947 */ /* 0x000fec0003800000 */
[----:B------:R-:W-:-:S13]  /*1070*/  ISETP.GT.AND P0, PT, R7, 0x7fefffff, PT ;  /* 0x7fefffff0700780c */ /* 0x000fda0003f04270 */
[----:B------:R-:W-:Y:S05]  /*1080*/  @P0 BRA `(.L_x_27) ;  /* 0x0000000000400947 */ /* 0x000fea0003800000 */
[----:B------:R-:W-:Y:S01]  /*1090*/  DMUL R4, R6, 8.11296384146066816958e+31 ;  /* 0x4690000006047828 */ /* 0x000fe20000000000 */
[----:B------:R-:W-:Y:S01]  /*10a0*/  IMAD.MOV.U32 R10, RZ, RZ, 0x0 ;  /* 0x00000000ff0a7424 */ /* 0x000fe200078e00ff */
[----:B------:R-:W-:Y:S01]  /*10b0*/  MOV R6, RZ ;  /* 0x000000ff00067202 */ /* 0x000fe20000000f00 */
[----:B------:R-:W-:-:S03]  /*10c0*/  IMAD.MOV.U32 R11, RZ, RZ, 0x3fd80000 ;  /* 0x3fd80000ff0b7424 */ /* 0x000fc600078e00ff */
[----:B------:R-:W0:Y:S02]  /*10d0*/  MUFU.RSQ64H R7, R5 ;  /* 0x0000000500077308 */ /* 0x000e240000001c00 */
[----:B0-----:R-:W-:-:S08]  /*10e0*/  DMUL R8, R6, R6 ;  /* 0x0000000606087228 */ /* 0x001fd00000000000 */
[----:B------:R-:W-:-:S08]  /*10f0*/  DFMA R8, R4, -R8, 1 ;  /* 0x3ff000000408742b */ /* 0x000fd00000000808 */
[----:B------:R-:W-:Y:S02]  /*1100*/  DFMA R10, R8, R10, 0.5 ;  /* 0x3fe00000080a742b */ /* 0x000fe4000000000a */
[----:B------:R-:W-:-:S08]  /*1110*/  DMUL R8, R6, R8 ;  /* 0x0000000806087228 */ /* 0x000fd00000000000 */
[----:B------:R-:W-:-:S08]  /*1120*/  DFMA R8, R10, R8, R6 ;  /* 0x000000080a08722b */ /* 0x000fd00000000006 */
[----:B------:R-:W-:Y:S02]  /*1130*/  DMUL R6, R4, R8 ;  /* 0x0000000804067228 */ /* 0x000fe40000000000 */
[----:B------:R-:W-:-:S06]  /*1140*/  VIADD R9, R9, 0xfff00000 ;  /* 0xfff0000009097836 */ /* 0x000fcc0000000000 */
[----:B------:R-:W-:-:S08]  /*1150*/  DFMA R10, R6, -R6, R4 ;  /* 0x80000006060a722b */ /* 0x000fd00000000004 */
[----:B------:R-:W-:-:S10]  /*1160*/  DFMA R4, R8, R10, R6 ;  /* 0x0000000a0804722b */ /* 0x000fd40000000006 */
[----:B------:R-:W-:Y:S01]  /*1170*/  VIADD R5, R5, 0xfcb00000 ;  /* 0xfcb0000005057836 */ /* 0x000fe20000000000 */
[----:B------:R-:W-:Y:S06]  /*1180*/  BRA `(.L_x_26) ;  /* 0x0000000000047947 */ /* 0x000fec0003800000 */
.L_x_27:
[----:B------:R-:W-:-:S11]  /*1190*/  DADD R4, R6, R6 ;  /* 0x0000000006047229 */ /* 0x000fd60000000006 */
.L_x_26:
[----:B------:R-:W-:Y:S05]  /*11a0*/  BSYNC.RECONVERGENT B1 ;  /* 0x0000000000017941 */ /* 0x000fea0003800200 */
.L_x_24:
[----:B------:R-:W-:Y:S02]  /*11b0*/  IMAD.MOV.U32 R8, RZ, RZ, R4 ;  /* 0x000000ffff087224 */ /* 0x000fe400078e0004 */
[----:B------:R-:W-:Y:S02]  /*11c0*/  IMAD.MOV.U32 R9, RZ, RZ, R5 ;  /* 0x000000ffff097224 */ /* 0x000fe400078e0005 */
[----:B------:R-:W-:Y:S02]  /*11d0*/  IMAD.MOV.U32 R4, RZ, RZ, R0 ;  /* 0x000000ffff047224 */ /* 0x000fe400078e0000 */
[----:B------:R-:W-:-:S04]  /*11e0*/  IMAD.MOV.U32 R5, RZ, RZ, 0x0 ;  /* 0x00000000ff057424 */ /* 0x000fc800078e00ff */
[----:B------:R-:W-:Y:S05]  /*11f0*/  RET.REL.NODEC R4 `(_Z16ic0_level_kernelIdEvPKiiS1_S1_PT_S1_iS2_) ;  /* 0xffffffec04807950 */ /* 0x000fea0003c3ffff */
.L_x_28:
        /* <DEDUP_REMOVED lines=16> */
.L_x_231:


//--------------------- .text._Z16ic0_level_kernelIfEvPKiiS1_S1_PT_S1_iS2_ --------------------------
	.section	.text._Z16ic0_level_kernelIfEvPKiiS1_S1_PT_S1_iS2_,"ax",@progbits
	.align	128
        .global         _Z16ic0_level_kernelIfEvPKiiS1_S1_PT_S1_iS2_
        .type           _Z16ic0_level_kernelIfEvPKiiS1_S1_PT_S1_iS2_,@function
        .size           _Z16ic0_level_kernelIfEvPKiiS1_S1_PT_S1_iS2_,(.L_x_233 - _Z16ic0_level_kernelIfEvPKiiS1_S1_PT_S1_iS2_)
        .other          _Z16ic0_level_kernelIfEvPKiiS1_S1_PT_S1_iS2_,@"STO_CUDA_ENTRY STV_DEFAULT"
_Z16ic0_level_kernelIfEvPKiiS1_S1_PT_S1_iS2_:
.text._Z16ic0_level_kernelIfEvPKiiS1_S1_PT_S1_iS2_:
        /* <DEDUP_REMOVED lines=20> */
.L_x_40:
[----:B------:R-:W0:Y:S02]  /*0140*/  LDC.64 R4, c[0x0][0x398] ;  /* 0x0000e600ff047b82 */ /* 0x000e240000000a00 */
[----:B0-----:R-:W-:-:S05]  /*0150*/  IMAD.WIDE R4, R8, 0x4, R4 ;  /* 0x0000000408047825 */ /* 0x001fca00078e0204 */
        /* <DEDUP_REMOVED lines=9> */
[----:B------:R0:W5:Y:S01]  /*01f0*/  LDG.E R9, desc[UR4][R4.64] ;  /* 0x0000000404097981 */ /* 0x000162000c1e1900 */
[----:B------:R-:W-:Y:S01]  /*0200*/  BSSY.RECONVERGENT B1, `(.L_x_31) ;  /* 0x000001f000017945 */ /* 0x000fe20003800200 */
[----:B--2---:R-:W-:-:S13]  /*0210*/  ISETP.GE.AND P0, PT, R13, R0, PT ;  /* 0x000000000d00720c */ /* 0x004fda0003f06270 */
[----:B0-----:R-:W-:Y:S05]  /*0220*/  @P0 BRA `(.L_x_32) ;  /* 0x0000000000700947 */ /* 0x001fea0003800000 */
[----:B------:R-:W-:-:S07]  /*0230*/  IMAD.MOV.U32 R15, RZ, RZ, R13 ;  /* 0x000000ffff0f7224 */ /* 0x000fce00078e000d */
.L_x_37:
        /* <DEDUP_REMOVED lines=8> */
.L_x_35:
        /* <DEDUP_REMOVED lines=9> */
.L_x_34:
[----:B------:R-:W0:Y:S02]  /*0350*/  LDC.64 R12, c[0x0][0x3a0] ;  /* 0x0000e800ff0c7b82 */ /* 0x000e240000000a00 */
[----:B0-----:R-:W-:-:S04]  /*0360*/  IMAD.WIDE R10, R17, 0x4, R12 ;  /* 0x00000004110a7825 */ /* 0x001fc800078e020c */
[----:B------:R-:W-:Y:S02]  /*0370*/  IMAD.WIDE R12, R15, 0x4, R12 ;  /* 0x000000040f0c7825 */ /* 0x000fe400078e020c */
[----:B------:R-:W2:Y:S04]  /*0380*/  LDG.E R10, desc[UR4][R10.64] ;  /* 0x000000040a0a7981 */ /* 0x000ea8000c1e1900 */
[----:B------:R-:W2:Y:S02]  /*0390*/  LDG.E R12, desc[UR4][R12.64] ;  /* 0x000000040c0c7981 */ /* 0x000ea4000c1e1900 */
[----:B--2--5:R-:W-:-:S07]  /*03a0*/  FFMA R9, -R10, R12, R9 ;  /* 0x0000000c0a097223 */ /* 0x024fce0000000109 */
.L_x_36:
[----:B------:R-:W-:Y:S05]  /*03b0*/  BSYNC.RECONVERGENT B2 ;  /* 0x0000000000027941 */ /* 0x000fea0003800200 */
.L_x_33:
[----:B------:R-:W-:-:S04]  /*03c0*/  IADD3 R15, PT, PT, R15, 0x1, RZ ;  /* 0x000000010f0f7810 */ /* 0x000fc80007ffe0ff */
[----:B------:R-:W-:-:S13]  /*03d0*/  ISETP.NE.AND P0, PT, R15, R0, PT ;  /* 0x000000000f00720c */ /* 0x000fda0003f05270 */
[----:B------:R-:W-:Y:S05]  /*03e0*/  @P0 BRA `(.L_x_37) ;  /* 0xfffffffc00940947 */ /* 0x000fea000383ffff */
.L_x_32:
[----:B------:R-:W-:Y:S05]  /*03f0*/  BSYNC.RECONVERGENT B1 ;  /* 0x0000000000017941 */ /* 0x000fea0003800200 */
.L_x_31:
[----:B------:R-:W0:Y:S08]  /*0400*/  LDC.64 R10, c[0x0][0x3a8] ;  /* 0x0000ea00ff0a7b82 */ /* 0x000e300000000a00 */
[----:B------:R-:W1:Y:S01]  /*0410*/  LDC.64 R12, c[0x0][0x3a0] ;  /* 0x0000e800ff0c7b82 */ /* 0x000e620000000a00 */
[----:B0-----:R-:W-:-:S06]  /*0420*/  IMAD.WIDE R10, R3, 0x4, R10 ;  /* 0x00000004030a7825 */ /* 0x001fcc00078e020a */
[----:B------:R-:W1:Y:S02]  /*0430*/  LDG.E R11, desc[UR4][R10.64] ;  /* 0x000000040a0b7981 */ /* 0x000e64000c1e1900 */
[----:B-1----:R-:W-:-:S06]  /*0440*/  IMAD.WIDE R12, R11, 0x4, R12 ;  /* 0x000000040b0c7825 */ /* 0x002fcc00078e020c */
[----:B------:R-:W2:Y:S01]  /*0450*/  LDG.E R12, desc[UR4][R12.64] ;  /* 0x000000040c0c7981 */ /* 0x000ea2000c1e1900 */
[----:B------:R-:W-:Y:S01]  /*0460*/  BSSY.RECONVERGENT B1, `(.L_x_38) ;  /* 0x000000d000017945 */ /* 0x000fe20003800200 */
[----:B--2---:R-:W0:Y:S08]  /*0470*/  MUFU.RCP R0, R12 ;  /* 0x0000000c00007308 */ /* 0x004e300000001000 */
[----:B-----5:R-:W1:Y:S01]  /*0480*/  FCHK P0, R9, R12 ;  /* 0x0000000c09007302 */ /* 0x020e620000000000 */
[----:B0-----:R-:W-:-:S04]  /*0490*/  FFMA R3, -R12, R0, 1 ;  /* 0x3f8000000c037423 */ /* 0x001fc80000000100 */
[----:B------:R-:W-:-:S04]  /*04a0*/  FFMA R0, R0, R3, R0 ;  /* 0x0000000300007223 */ /* 0x000fc80000000000 */
[----:B------:R-:W-:-:S04]  /*04b0*/  FFMA R3, R0, R9, RZ ;  /* 0x0000000900037223 */ /* 0x000fc800000000ff */
[----:B------:R-:W-:-:S04]  /*04c0*/  FFMA R14, -R12, R3, R9 ;  /* 0x000000030c0e7223 */ /* 0x000fc80000000109 */
[----:B------:R-:W-:Y:S01]  /*04d0*/  FFMA R3, R0, R14, R3 ;  /* 0x0000000e00037223 */ /* 0x000fe20000000003 */
[----:B-1----:R-:W-:Y:S06]  /*04e0*/  @!P0 BRA `(.L_x_39) ;  /* 0x0000000000108947 */ /* 0x002fec0003800000 */
[----:B------:R-:W-:Y:S01]  /*04f0*/  IMAD.MOV.U32 R3, RZ, RZ, R9 ;  /* 0x000000ffff037224 */ /* 0x000fe200078e0009 */
[----:B------:R-:W-:-:S07]  /*0500*/  MOV R10, 0x520 ;  /* 0x00000520000a7802 */ /* 0x000fce0000000f00 */
[----:B------:R-:W-:Y:S05]  /*0510*/  CALL.REL.NOINC `($__internal_3_$__cuda_sm3x_div_rn_noftz_f32_slowpath) ;  /* 0x0000000400287944 */ /* 0x000fea0003c00000 */
[----:B------:R-:W-:-:S07]  /*0520*/  IMAD.MOV.U32 R3, RZ, RZ, R0 ;  /* 0x000000ffff037224 */ /* 0x000fce00078e0000 */
.L_x_39:
[----:B------:R-:W-:Y:S05]  /*0530*/  BSYNC.RECONVERGENT B1 ;  /* 0x0000000000017941 */ /* 0x000fea0003800200 */
.L_x_38:
[----:B------:R0:W-:Y:S01]  /*0540*/  STG.E desc[UR4][R4.64], R3 ;  /* 0x0000000304007986 */ /* 0x0001e2000c101904 */
[----:B------:R-:W-:-:S05]  /*0550*/  VIADD R8, R8, 0x1 ;  /* 0x0000000108087836 */ /* 0x000fca0000000000 */
[----:B------:R-:W-:-:S13]  /*0560*/  ISETP.NE.AND P0, PT, R8, R7, PT ;  /* 0x000000070800720c */ /* 0x000fda0003f05270 */
[----:B0-----:R-:W-:Y:S05]  /*0570*/  @P0 BRA `(.L_x_40) ;  /* 0xfffffff800f00947 */ /* 0x001fea000383ffff */
.L_x_30:
[----:B------:R-:W-:Y:S05]  /*0580*/  BSYNC.RECONVERGENT B0 ;  /* 0x0000000000007941 */ /* 0x000fea0003800200 */
.L_x_29:
[----:B------:R-:W0:Y:S01]  /*0590*/  LDC.64 R8, c[0x0][0x3a8] ;  /* 0x0000ea00ff087b82 */ /* 0x000e220000000a00 */
[----:B------:R-:W1:Y:S07]  /*05a0*/  LDCU UR6, c[0x0][0x3b4] ;  /* 0x00007680ff0677ac */ /* 0x000e6e0008000800 */
[----:B------:R-:W2:Y:S01]  /*05b0*/  LDC.64 R4, c[0x0][0x3a0] ;  /* 0x0000e800ff047b82 */ /* 0x000ea20000000a00 */
[----:B------:R-:W-:-:S07]  /*05c0*/  ISETP.GE.AND P0, PT, R6, R7, PT ;  /* 0x000000070600720c */ /* 0x000fce0003f06270 */
[----:B------:R-:W3:Y:S01]  /*05d0*/  LDC R3, c[0x0][0x3b4] ;  /* 0x0000ed00ff037b82 */ /* 0x000ee20000000800 */
[----:B0-----:R-:W-:-:S07]  /*05e0*/  IMAD.WIDE R8, R2, 0x4, R8 ;  /* 0x0000000402087825 */ /* 0x001fce00078e0208 */
[----:B------:R-:W0:Y:S01]  /*05f0*/  LDC.64 R10, c[0x0][0x398] ;  /* 0x0000e600ff0a7b82 */ /* 0x000e220000000a00 */
[----:B------:R-:W2:Y:S07]  /*0600*/  LDG.E R9, desc[UR4][R8.64] ;  /* 0x0000000408097981 */ /* 0x000eae000c1e1900 */
[----:B------:R-:W4:Y:S01]  /*0610*/  LDC.64 R12, c[0x0][0x3a0] ;  /* 0x0000e800ff0c7b82 */ /* 0x000f220000000a00 */
[----:B--2---:R-:W-:-:S05]  /*0620*/  IMAD.WIDE R4, R9, 0x4, R4 ;  /* 0x0000000409047825 */ /* 0x004fca00078e0204 */
[----:B------:R-:W1:Y:S01]  /*0630*/  LDG.E R0, desc[UR4][R4.64] ;  /* 0x0000000404007981 */ /* 0x000e62000c1e1900 */
[----:B------:R-:W-:Y:S01]  /*0640*/  BSSY.RECONVERGENT B0, `(.L_x_41) ;  /* 0x000000d000007945 */ /* 0x000fe20003800200 */
[----:B-1----:R-:W-:-:S03]  /*0650*/  FADD R0, R0, UR6 ;  /* 0x0000000600007e21 */ /* 0x002fc60008000000 */
[----:B0--34-:R-:W-:Y:S05]  /*0660*/  @P0 BRA `(.L_x_42) ;  /* 0x0000000000280947 */ /* 0x019fea0003800000 */
.L_x_43:
[----:B------:R-:W-:-:S06]  /*0670*/  IMAD.WIDE R8, R6, 0x4, R10 ;  /* 0x0000000406087825 */ /* 0x000fcc00078e020a */
[----:B------:R-:W2:Y:S02]  /*0680*/  LDG.E R9, desc[UR4][R8.64] ;  /* 0x0000000408097981 */ /* 0x000ea4000c1e1900 */
[----:B--2---:R-:W-:-:S13]  /*0690*/  ISETP.GE.AND P0, PT, R9, R2, PT ;  /* 0x000000020900720c */ /* 0x004fda0003f06270 */
[----:B------:R-:W-:Y:S05]  /*06a0*/  @P0 BRA `(.L_x_42) ;  /* 0x0000000000180947 */ /* 0x000fea0003800000 */
[----:B------:R-:W-:-:S06]  /*06b0*/  IMAD.WIDE R8, R6, 0x4, R12 ;  /* 0x0000000406087825 */ /* 0x000fcc00078e020c */
[----:B------:R-:W2:Y:S01]  /*06c0*/  LDG.E R9, desc[UR4][R8.64] ;  /* 0x0000000408097981 */ /* 0x000ea2000c1e1900 */
[----:B------:R-:W-:-:S04]  /*06d0*/  IADD3 R6, PT, PT, R6, 0x1, RZ ;  /* 0x0000000106067810 */ /* 0x000fc80007ffe0ff */
[----:B------:R-:W-:Y:S01]  /*06e0*/  ISETP.NE.AND P0, PT, R6, R7, PT ;  /* 0x000000070600720c */ /* 0x000fe20003f05270 */
[----:B--2---:R-:W-:-:S12]  /*06f0*/  FFMA R0, -R9, R9, R0 ;  /* 0x0000000909007223 */ /* 0x004fd80000000100 */
[----:B------:R-:W-:Y:S05]  /*0700*/  @P0 BRA `(.L_x_43) ;  /* 0xfffffffc00d80947 */ /* 0x000fea000383ffff */
.L_x_42:
[----:B------:R-:W-:Y:S05]  /*0710*/  BSYNC.RECONVERGENT B0 ;  /* 0x0000000000007941 */ /* 0x000fea0003800200 */
.L_x_41:
[----:B------:R-:W-:Y:S01]  /*0720*/  FSETP.GTU.AND P1, PT, R0, RZ, PT ;  /* 0x000000ff0000720b */ /* 0x000fe20003f2c000 */
[----:B------:R-:W-:Y:S01]  /*0730*/  BSSY.RECONVERGENT B0, `(.L_x_44) ;  /* 0x000000f000007945 */ /* 0x000fe20003800200 */
[----:B------:R-:W-:-:S11]  /*0740*/  FSETP.GT.AND P0, PT, R3, RZ, PT ;  /* 0x000000ff0300720b */ /* 0x000fd60003f04000 */
[----:B------:R-:W-:-:S04]  /*0750*/  @!P1 FSEL R0, R3, 1.00000001335143196e-10, P0 ;  /* 0x2edbe6ff03009808 */ /* 0x000fc80000000000 */
[----:B------:R0:W1:Y:S01]  /*0760*/  MUFU.RSQ R7, R0 ;  /* 0x0000000000077308 */ /* 0x0000620000001400 */
[----:B------:R-:W-:-:S05]  /*0770*/  VIADD R2, R0, 0xf3000000 ;  /* 0xf300000000027836 */ /* 0x000fca0000000000 */
[----:B------:R-:W-:-:S13]  /*0780*/  ISETP.GT.U32.AND P0, PT, R2, 0x727fffff, PT ;  /* 0x727fffff0200780c */ /* 0x000fda0003f04070 */
[----:B01----:R-:W-:Y:S05]  /*0790*/  @!P0 BRA `(.L_x_45) ;  /* 0x0000000000108947 */ /* 0x003fea0003800000 */
[----:B------:R-:W-:-:S07]  /*07a0*/  MOV R9, 0x7c0 ;  /* 0x000007c000097802 */ /* 0x000fce0000000f00 */
[----:B------:R-:W-:Y:S05]  /*07b0*/  CALL.REL.NOINC `($__internal_2_$__cuda_sm20_sqrt_rn_f32_slowpath) ;  /* 0x0000000000247944 */ /* 0x000fea0003c00000 */
[----:B------:R-:W-:Y:S01]  /*07c0*/  IMAD.MOV.U32 R3, RZ, RZ, R0 ;  /* 0x000000ffff037224 */ /* 0x000fe200078e0000 */
[----:B------:R-:W-:Y:S06]  /*07d0*/  BRA `(.L_x_46) ;  /* 0x0000000000107947 */ /* 0x000fec0003800000 */
.L_x_45:
[----:B------:R-:W-:Y:S01]  /*07e0*/  FMUL.FTZ R3, R0, R7 ;  /* 0x0000000700037220 */ /* 0x000fe20000410000 */
[----:B------:R-:W-:-:S03]  /*07f0*/  FMUL.FTZ R2, R7, 0.5 ;  /* 0x3f00000007027820 */ /* 0x000fc60000410000 */
[----:B------:R-:W-:-:S04]  /*0800*/  FFMA R0, -R3, R3, R0 ;  /* 0x0000000303007223 */ /* 0x000fc80000000100 */
[----:B------:R-:W-:-:S07]  /*0810*/  FFMA R3, R0, R2, R3 ;  /* 0x0000000200037223 */ /* 0x000fce0000000003 */
.L_x_46:
[----:B------:R-:W-:Y:S05]  /*0820*/  BSYNC.RECONVERGENT B0 ;  /* 0x0000000000007941 */ /* 0x000fea0003800200 */
.L_x_44:
[----:B------:R-:W-:Y:S01]  /*0830*/  STG.E desc[UR4][R4.64], R3 ;  /* 0x0000000304007986 */ /* 0x000fe2000c101904 */
[----:B------:R-:W-:Y:S05]  /*0840*/  EXIT ;  /* 0x000000000000794d */ /* 0x000fea0003800000 */
        .weak           $__internal_2_$__cuda_sm20_sqrt_rn_f32_slowpath
        .type           $__internal_2_$__cuda_sm20_sqrt_rn_f32_slowpath,@function
        .size           $__internal_2_$__cuda_sm20_sqrt_rn_f32_slowpath,($__internal_3_$__cuda_sm3x_div_rn_noftz_f32_slowpath - $__internal_2_$__cuda_sm20_sqrt_rn_f32_slowpath)
$__internal_2_$__cuda_sm20_sqrt_rn_f32_slowpath:
[----:B------:R-:W-:-:S13]  /*0850*/  LOP3.LUT P0, RZ, R0, 0x7fffffff, RZ, 0xc0, !PT ;  /* 0x7fffffff00ff7812 */ /* 0x000fda000780c0ff */
[----:B------:R-:W-:Y:S01]  /*0860*/  @!P0 IMAD.MOV.U32 R2, RZ, RZ, R0 ;  /* 0x000000ffff028224 */ /* 0x000fe200078e0000 */
[----:B------:R-:W-:Y:S06]  /*0870*/  @!P0 BRA `(.L_x_47) ;  /* 0x0000000000408947 */ /* 0x000fec0003800000 */
[----:B------:R-:W-:-:S13]  /*0880*/  FSETP.GEU.FTZ.AND P0, PT, R0, RZ, PT ;  /* 0x000000ff0000720b */ /* 0x000fda0003f1e000 */
[----:B------:R-:W-:Y:S01]  /*0890*/  @!P0 MOV R2, 0x7fffffff ;  /* 0x7fffffff00028802 */ /* 0x000fe20000000f00 */
[----:B------:R-:W-:Y:S06]  /*08a0*/  @!P0 BRA `(.L_x_47) ;  /* 0x0000000000348947 */ /* 0x000fec0003800000 */
[----:B------:R-:W-:-:S13]  /*08b0*/  FSETP.GTU.FTZ.AND P0, PT, |R0|, +INF , PT ;  /* 0x7f8000000000780b */ /* 0x000fda0003f1c200 */
[----:B------:R-:W-:Y:S01]  /*08c0*/  @P0 FADD.FTZ R2, R0, 1 ;  /* 0x3f80000000020421 */ /* 0x000fe20000010000 */
[----:B------:R-:W-:Y:S06]  /*08d0*/  @P0 BRA `(.L_x_47) ;  /* 0x0000000000280947 */ /* 0x000fec0003800000 */
[----:B------:R-:W-:-:S13]  /*08e0*/  FSETP.NEU.FTZ.AND P0, PT, |R0|, +INF , PT ;  /* 0x7f8000000000780b */ /* 0x000fda0003f1d200 */
[----:B------:R-:W-:-:S04]  /*08f0*/  @P0 FFMA R3, R0, 1.84467440737095516160e+19, RZ ;  /* 0x5f80000000030823 */ /* 0x000fc800000000ff */
[----:B------:R-:W0:Y:S02]  /*0900*/  @P0 MUFU.RSQ R2, R3 ;  /* 0x0000000300020308 */ /* 0x000e240000001400 */
[----:B0-----:R-:W-:Y:S01]  /*0910*/  @P0 FMUL.FTZ R6, R3, R2 ;  /* 0x0000000203060220 */ /* 0x001fe20000410000 */
[----:B------:R-:W-:Y:S01]  /*0920*/  @P0 FMUL.FTZ R8, R2, 0.5 ;  /* 0x3f00000002080820 */ /* 0x000fe20000410000 */
[----:B------:R-:W-:Y:S02]  /*0930*/  @!P0 IMAD.MOV.U32 R2, RZ, RZ, R0 ;  /* 0x000000ffff028224 */ /* 0x000fe400078e0000 */
[----:B------:R-:W-:-:S04]  /*0940*/  @P0 FADD.FTZ R7, -R6, -RZ ;  /* 0x800000ff06070221 */ /* 0x000fc80000010100 */
[----:B------:R-:W-:-:S04]  /*0950*/  @P0 FFMA R7, R6, R7, R3 ;  /* 0x0000000706070223 */ /* 0x000fc80000000003 */
[----:B------:R-:W-:-:S04]  /*0960*/  @P0 FFMA R7, R7, R8, R6 ;  /* 0x0000000807070223 */ /* 0x000fc80000000006 */
[----:B------:R-:W-:-:S07]  /*0970*/  @P0 FMUL.FTZ R2, R7, 2.3283064365386962891e-10 ;  /* 0x2f80000007020820 */ /* 0x000fce0000410000 */
.L_x_47:
[----:B------:R-:W-:Y:S02]  /*0980*/  HFMA2 R3, -RZ, RZ, 0, 0 ;  /* 0x00000000ff037431 */ /* 0x000fe400000001ff */
[----:B------:R-:W-:Y:S02]  /*0990*/  IMAD.MOV.U32 R0, RZ, RZ, R2 ;  /* 0x000000ffff007224 */ /* 0x000fe400078e0002 */
[----:B------:R-:W-:-:S04]  /*09a0*/  IMAD.MOV.U32 R2, RZ, RZ, R9 ;  /* 0x000000ffff027224 */ /* 0x000fc800078e0009 */
[----:B------:R-:W-:Y:S05]  /*09b0*/  RET.REL.NODEC R2 `(_Z16ic0_level_kernelIfEvPKiiS1_S1_PT_S1_iS2_) ;  /* 0xfffffff402907950 */ /* 0x000fea0003c3ffff */
        .weak           $__internal_3_$__cuda_sm3x_div_rn_noftz_f32_slowpath
        .type           $__internal_3_$__cuda_sm3x_div_rn_noftz_f32_slowpath,@function
        .size           $__internal_3_$__cuda_sm3x_div_rn_noftz_f32_slowpath,(.L_x_233 - $__internal_3_$__cuda_sm3x_div_rn_noftz_f32_slowpath)
$__internal_3_$__cuda_sm3x_div_rn_noftz_f32_slowpath:
[----:B------:R-:W-:Y:S01]  /*09c0*/  SHF.R.U32.HI R11, RZ, 0x17, R12 ;  /* 0x00000017ff0b7819 */ /* 0x000fe2000001160c */
[----:B------:R-:W-:Y:S01]  /*09d0*/  BSSY.RECONVERGENT B2, `(.L_x_48) ;  /* 0x0000063000027945 */ /* 0x000fe20003800200 */
[----:B------:R-:W-:Y:S02]  /*09e0*/  SHF.R.U32.HI R0, RZ, 0x17, R3 ;  /* 0x00000017ff007819 */ /* 0x000fe40000011603 */
[----:B------:R-:W-:Y:S02]  /*09f0*/  LOP3.LUT R11, R11, 0xff, RZ, 0xc0, !PT ;  /* 0x000000ff0b0b7812 */ /* 0x000fe400078ec0ff */
[----:B------:R-:W-:-:S03]  /*0a00*/  LOP3.LUT R16, R0, 0xff, RZ, 0xc0, !PT ;  /* 0x000000ff00107812 */ /* 0x000fc600078ec0ff */
[----:B------:R-:W-:Y:S02]  /*0a10*/  VIADD R14, R11, 0xffffffff ;  /* 0xffffffff0b0e7836 */ /* 0x000fe40000000000 */
[----:B------:R-:W-:-:S03]  /*0a20*/  VIADD R13, R16, 0xffffffff ;  /* 0xffffffff100d7836 */ /* 0x000fc60000000000 */
[----:B------:R-:W-:-:S04]  /*0a30*/  ISETP.GT.U32.AND P0, PT, R14, 0xfd, PT ;  /* 0x000000fd0e00780c */ /* 0x000fc80003f04070 */
[----:B------:R-:W-:-:S13]  /*0a40*/  ISETP.GT.U32.OR P0, PT, R13, 0xfd, P0 ;  /* 0x000000fd0d00780c */ /* 0x000fda0000704470 */
[----:B------:R-:W-:Y:S01]  /*0a50*/  @!P0 IMAD.MOV.U32 R9, RZ, RZ, RZ ;  /* 0x000000ffff098224 */ /* 0x000fe200078e00ff */
[----:B------:R-:W-:Y:S06]  /*0a60*/  @!P0 BRA `(.L_x_49) ;  /* 0x0000000000608947 */ /* 0x000fec0003800000 */
[----:B------:R-:W-:Y:S02]  /*0a70*/  FSETP.GTU.FTZ.AND P0, PT, |R3|, +INF , PT ;  /* 0x7f8000000300780b */ /* 0x000fe40003f1c200 */
[----:B------:R-:W-:Y:S02]  /*0a80*/  FSETP.GTU.FTZ.AND P1, PT, |R12|, +INF , PT ;  /* 0x7f8000000c00780b */ /* 0x000fe40003f3c200 */
[----:B------:R-:W-:Y:S02]  /*0a90*/  MOV R0, R12 ;  /* 0x0000000c00007202 */ /* 0x000fe40000000f00 */
[----:B------:R-:W-:-:S13]  /*0aa0*/  PLOP3.LUT P0, PT, P0, P1, PT, 0xf8, 0x8f ;  /* 0x00000000008f781c */ /* 0x000fda0000703f70 */
[----:B------:R-:W-:Y:S05]  /*0ab0*/  @P0 BRA `(.L_x_50) ;  /* 0x00000004004c0947 */ /* 0x000fea0003800000 */
[----:B------:R-:W-:-:S13]  /*0ac0*/  LOP3.LUT P0, RZ, R12, 0x7fffffff, R3, 0xc8, !PT ;  /* 0x7fffffff0cff7812 */ /* 0x000fda000780c803 */
[----:B------:R-:W-:Y:S05]  /*0ad0*/  @!P0 BRA `(.L_x_51) ;  /* 0x00000004003c8947 */ /* 0x000fea0003800000 */
[C---:B------:R-:W-:Y:S02]  /*0ae0*/  FSETP.NEU.FTZ.AND P2, PT, |R3|.reuse, +INF , PT ;  /* 0x7f8000000300780b */ /* 0x040fe40003f5d200 */
[----:B------:R-:W-:Y:S02]  /*0af0*/  FSETP.NEU.FTZ.AND P1, PT, |R0|, +INF , PT ;  /* 0x7f8000000000780b */ /* 0x000fe40003f3d200 */
[----:B------:R-:W-:-:S11]  /*0b00*/  FSETP.NEU.FTZ.AND P0, PT, |R3|, +INF , PT ;  /* 0x7f8000000300780b */ /* 0x000fd60003f1d200 */
[----:B------:R-:W-:Y:S05]  /*0b10*/  @!P1 BRA !P2, `(.L_x_51) ;  /* 0x00000004002c9947 */ /* 0x000fea0005000000 */
[----:B------:R-:W-:-:S04]  /*0b20*/  LOP3.LUT P2, RZ, R3, 0x7fffffff, RZ, 0xc0, !PT ;  /* 0x7fffffff03ff7812 */ /* 0x000fc8000784c0ff */
[----:B------:R-:W-:-:S13]  /*0b30*/  PLOP3.LUT P1, PT, P1, P2, PT, 0x2f, 0xf2 ;  /* 0x0000000000f2781c */ /* 0x000fda0000f24577 */
[----:B------:R-:W-:Y:S05]  /*0b40*/  @P1 BRA `(.L_x_52) ;  /* 0x0000000400181947 */ /* 0x000fea0003800000 */
[----:B------:R-:W-:-:S04]  /*0b50*/  LOP3.LUT P1, RZ, R12, 0x7fffffff, RZ, 0xc0, !PT ;  /* 0x7fffffff0cff7812 */ /* 0x000fc8000782c0ff */
[----:B------:R-:W-:-:S13]  /*0b60*/  PLOP3.LUT P0, PT, P0, P1, PT, 0x2f, 0xf2 ;  /* 0x0000000000f2781c */ /* 0x000fda0000702577 */
[----:B------:R-:W-:Y:S05]  /*0b70*/  @P0 BRA `(.L_x_53) ;  /* 0x0000000400000947 */ /* 0x000fea0003800000 */
[----:B------:R-:W-:Y:S02]  /*0b80*/  ISETP.GE.AND P0, PT, R13, RZ, PT ;  /* 0x000000ff0d00720c */ /* 0x000fe40003f06270 */
[----:B------:R-:W-:-:S11]  /*0b90*/  ISETP.GE.AND P1, PT, R14, RZ, PT ;  /* 0x000000ff0e00720c */ /* 0x000fd60003f26270 */
[----:B------:R-:W-:Y:S02]  /*0ba0*/  @P0 IMAD.MOV.U32 R9, RZ, RZ, RZ ;  /* 0x000000ffff090224 */ /* 0x000fe400078e00ff */
[----:B------:R-:W-:Y:S01]  /*0bb0*/  @!P0 FFMA R3, R3, 1.84467440737095516160e+19, RZ ;  /* 0x5f80000003038823 */ /* 0x000fe200000000ff */
[----:B------:R-:W-:Y:S02]  /*0bc0*/  @!P0 IMAD.MOV.U32 R9, RZ, RZ, -0x40 ;  /* 0xffffffc0ff098424 */ /* 0x000fe400078e00ff */
[----:B------:R-:W-:Y:S02]  /*0bd0*/  @!P1 FFMA R12, R0, 1.84467440737095516160e+19, RZ ;  /* 0x5f800000000c9823 */ /* 0x000fe400000000ff */
[----:B------:R-:W-:-:S07]  /*0be0*/  @!P1 VIADD R9, R9, 0x40 ;  /* 0x0000004009099836 */ /* 0x000fce0000000000 */
.L_x_49:
[----:B------:R-:W-:Y:S01]  /*0bf0*/  LEA R13, R11, 0xc0800000, 0x17 ;  /* 0xc08000000b0d7811 */ /* 0x000fe200078eb8ff */
[----:B------:R-:W-:Y:S03]  /*0c00*/  BSSY.RECONVERGENT B3, `(.L_x_54) ;  /* 0x0000036000037945 */ /* 0x000fe60003800200 */
[----:B------:R-:W-:Y:S01]  /*0c10*/  IADD3 R13, PT, PT, -R13, R12, RZ ;  /* 0x0000000c0d0d7210 */ /* 0x000fe20007ffe1ff */
[----:B------:R-:W-:-:S03]  /*0c20*/  VIADD R12, R16, 0xffffff81 ;  /* 0xffffff81100c7836 */ /* 0x000fc60000000000 */
[----:B------:R-:W0:Y:S01]  /*0c30*/  MUFU.RCP R14, R13 ;  /* 0x0000000d000e7308 */ /* 0x000e220000001000 */
[----:B------:R-:W-:Y:S01]  /*0c40*/  FADD.FTZ R15, -R13, -RZ ;  /* 0x800000ff0d0f7221 */ /* 0x000fe20000010100 */
[C---:B------:R-:W-:Y:S01]  /*0c50*/  IMAD R0, R12.reuse, -0x800000, R3 ;  /* 0xff8000000c007824 */ /* 0x040fe200078e0203 */
[----:B------:R-:W-:-:S05]  /*0c60*/  IADD3 R12, PT, PT, R12, 0x7f, -R11 ;  /* 0x0000007f0c0c7810 */ /* 0x000fca0007ffe80b */
[----:B------:R-:W-:Y:S02]  /*0c70*/  IMAD.IADD R12, R12, 0x1, R9 ;  /* 0x000000010c0c7824 */ /* 0x000fe400078e0209 */
[----:B0-----:R-:W-:-:S04]  /*0c80*/  FFMA R17, R14, R15, 1 ;  /* 0x3f8000000e117423 */ /* 0x001fc8000000000f */
[----:B------:R-:W-:-:S04]  /*0c90*/  FFMA R16, R14, R17, R14 ;  /* 0x000000110e107223 */ /* 0x000fc8000000000e */
[----:B------:R-:W-:-:S04]  /*0ca0*/  FFMA R3, R0, R16, RZ ;  /* 0x0000001000037223 */ /* 0x000fc800000000ff */
[----:B------:R-:W-:-:S04]  /*0cb0*/  FFMA R14, R15, R3, R0 ;  /* 0x000000030f0e7223 */ /* 0x000fc80000000000 */
[----:B------:R-:W-:-:S04]  /*0cc0*/  FFMA R17, R16, R14, R3 ;  /* 0x0000000e10117223 */ /* 0x000fc80000000003 */
[----:B------:R-:W-:-:S04]  /*0cd0*/  FFMA R14, R15, R17, R0 ;  /* 0x000000110f0e7223 */ /* 0x000fc80000000000 */
[----:B------:R-:W-:-:S05]  /*0ce0*/  FFMA R0, R16, R14, R17 ;  /* 0x0000000e10007223 */ /* 0x000fca0000000011 */
[----:B------:R-:W-:-:S04]  /*0cf0*/  SHF.R.U32.HI R3, RZ, 0x17, R0 ;  /* 0x00000017ff037819 */ /* 0x000fc80000011600 */
[----:B------:R-:W-:-:S05]  /*0d00*/  LOP3.LUT R3, R3, 0xff, RZ, 0xc0, !PT ;  /* 0x000000ff03037812 */ /* 0x000fca00078ec0ff */
[----:B------:R-:W-:-:S05]  /*0d10*/  IMAD.IADD R11, R3, 0x1, R12 ;  /* 0x00000001030b7824 */ /* 0x000fca00078e020c */
[----:B------:R-:W-:-:S04]  /*0d20*/  IADD3 R3, PT, PT, R11, -0x1, RZ ;  /* 0xffffffff0b037810 */ /* 0x000fc80007ffe0ff */
[----:B------:R-:W-:-:S13]  /*0d30*/  ISETP.GE.U32.AND P0, PT, R3, 0xfe, PT ;  /* 0x000000fe0300780c */ /* 0x000fda0003f06070 */
[----:B------:R-:W-:Y:S05]  /*0d40*/  @!P0 BRA `(.L_x_55) ;  /* 0x0000000000808947 */ /* 0x000fea0003800000 */
[----:B------:R-:W-:-:S13]  /*0d50*/  ISETP.GT.AND P0, PT, R11, 0xfe, PT ;  /* 0x000000fe0b00780c */ /* 0x000fda0003f04270 */
[----:B------:R-:W-:Y:S05]  /*0d60*/  @P0 BRA `(.L_x_56) ;  /* 0x00000000006c0947 */ /* 0x000fea0003800000 */
[----:B------:R-:W-:-:S13]  /*0d70*/  ISETP.GE.AND P0, PT, R11, 0x1, PT ;  /* 0x000000010b00780c */ /* 0x000fda0003f06270 */
[----:B------:R-:W-:Y:S05]  /*0d80*/  @P0 BRA `(.L_x_57) ;  /* 0x0000000000740947 */ /* 0x000fea0003800000 */
[----:B------:R-:W-:Y:S02]  /*0d90*/  ISETP.GE.AND P0, PT, R11, -0x18, PT ;  /* 0xffffffe80b00780c */ /* 0x000fe40003f06270 */
[----:B------:R-:W-:-:S11]  /*0da0*/  LOP3.LUT R0, R0, 0x80000000, RZ, 0xc0, !PT ;  /* 0x8000000000007812 */ /* 0x000fd600078ec0ff */
[----:B------:R-:W-:Y:S05]  /*0db0*/  @!P0 BRA `(.L_x_57) ;  /* 0x0000000000688947 */ /* 0x000fea0003800000 */
[CCC-:B------:R-:W-:Y:S01]  /*0dc0*/  FFMA.RZ R3, R16.reuse, R14.reuse, R17.reuse ;  /* 0x0000000e10037223 */ /* 0x1c0fe2000000c011 */
[CCC-:B------:R-:W-:Y:S01]  /*0dd0*/  FFMA.RM R12, R16.reuse, R14.reuse, R17.reuse ;  /* 0x0000000e100c7223 */ /* 0x1c0fe20000004011 */
[C---:B------:R-:W-:Y:S02]  /*0de0*/  ISETP.NE.AND P2, PT, R11.reuse, RZ, PT ;  /* 0x000000ff0b00720c */ /* 0x040fe40003f45270 */
[----:B------:R-:W-:Y:S02]  /*0df0*/  ISETP.NE.AND P1, PT, R11, RZ, PT ;  /* 0x000000ff0b00720c */ /* 0x000fe40003f25270 */
[----:B------:R-:W-:Y:S01]  /*0e00*/  LOP3.LUT R9, R3, 0x7fffff, RZ, 0xc0, !PT ;  /* 0x007fffff03097812 */ /* 0x000fe200078ec0ff */
[----:B------:R-:W-:Y:S01]  /*0e10*/  FFMA.RP R3, R16, R14, R17 ;  /* 0x0000000e10037223 */ /* 0x000fe20000008011 */
[----:B------:R-:W-:Y:S02]  /*0e20*/  VIADD R14, R11, 0x20 ;  /* 0x000000200b0e7836 */ /* 0x000fe40000000000 */
[----:B------:R-:W-:Y:S01]  /*0e30*/  LOP3.LUT R9, R9, 0x800000, RZ, 0xfc, !PT ;  /* 0x0080000009097812 */ /* 0x000fe200078efcff */
[----:B------:R-:W-:Y:S01]  /*0e40*/  IMAD.MOV R11, RZ, RZ, -R11 ;  /* 0x000000ffff0b7224 */ /* 0x000fe200078e0a0b */
[----:B------:R-:W-:-:S02]  /*0e50*/  FSETP.NEU.FTZ.AND P0, PT, R3, R12, PT ;  /* 0x0000000c0300720b */ /* 0x000fc40003f1d000 */
[----:B------:R-:W-:Y:S02]  /*0e60*/  SHF.L.U32 R14, R9, R14, RZ ;  /* 0x0000000e090e7219 */ /* 0x000fe400000006ff */
[----:B------:R-:W-:Y:S02]  /*0e70*/  SEL R12, R11, RZ, P2 ;  /* 0x000000ff0b0c7207 */ /* 0x000fe40001000000 */
[----:B------:R-:W-:Y:S02]  /*0e80*/  ISETP.NE.AND P1, PT, R14, RZ, P1 ;  /* 0x000000ff0e00720c */ /* 0x000fe40000f25270 */
[----:B------:R-:W-:Y:S02]  /*0e90*/  SHF.R.U32.HI R12, RZ, R12, R9 ;  /* 0x0000000cff0c7219 */ /* 0x000fe40000011609 */
[----:B------:R-:W-:Y:S02]  /*0ea0*/  PLOP3.LUT P0, PT, P0, P1, PT, 0xf8, 0x8f ;  /* 0x00000000008f781c */ /* 0x000fe40000703f70 */
[----:B------:R-:W-:-:S02]  /*0eb0*/  SHF.R.U32.HI R14, RZ, 0x1, R12 ;  /* 0x00000001ff0e7819 */ /* 0x000fc4000001160c */
[----:B------:R-:W-:-:S04]  /*0ec0*/  SEL R3, RZ, 0x1, !P0 ;  /* 0x00000001ff037807 */ /* 0x000fc80004000000 */
[----:B------:R-:W-:-:S04]  /*0ed0*/  LOP3.LUT R3, R3, 0x1, R14, 0xf8, !PT ;  /* 0x0000000103037812 */ /* 0x000fc800078ef80e */
[----:B------:R-:W-:-:S05]  /*0ee0*/  LOP3.LUT R3, R3, R12, RZ, 0xc0, !PT ;  /* 0x0000000c03037212 */ /* 0x000fca00078ec0ff */
[----:B------:R-:W-:-:S05]  /*0ef0*/  IMAD.IADD R3, R14, 0x1, R3 ;  /* 0x000000010e037824 */ /* 0x000fca00078e0203 */
[----:B------:R-:W-:Y:S01]  /*0f00*/  LOP3.LUT R0, R3, R0, RZ, 0xfc, !PT ;  /* 0x0000000003007212 */ /* 0x000fe200078efcff */
[----:B------:R-:W-:Y:S06]  /*0f10*/  BRA `(.L_x_57) ;  /* 0x0000000000107947 */ /* 0x000fec0003800000 */
.L_x_56:
[----:B------:R-:W-:-:S04]  /*0f20*/  LOP3.LUT R0, R0, 0x80000000, RZ, 0xc0, !PT ;  /* 0x8000000000007812 */ /* 0x000fc800078ec0ff */
[----:B------:R-:W-:Y:S01]  /*0f30*/  LOP3.LUT R0, R0, 0x7f800000, RZ, 0xfc, !PT ;  /* 0x7f80000000007812 */ /* 0x000fe200078efcff */
[----:B------:R-:W-:Y:S06]  /*0f40*/  BRA `(.L_x_57) ;  /* 0x0000000000047947 */ /* 0x000fec0003800000 */
.L_x_55:
[----:B------:R-:W-:-:S07]  /*0f50*/  LEA R0, R12, R0, 0x17 ;  /* 0x000000000c007211 */ /* 0x000fce00078eb8ff */
.L_x_57:
[----:B------:R-:W-:Y:S05]  /*0f60*/  BSYNC.RECONVERGENT B3 ;  /* 0x0000000000037941 */ /* 0x000fea0003800200 */
.L_x_54:
[----:B------:R-:W-:Y:S05]  /*0f70*/  BRA `(.L_x_58) ;  /* 0x0000000000207947 */ /* 0x000fea0003800000 */
.L_x_53:
[----:B------:R-:W-:-:S04]  /*0f80*/  LOP3.LUT R0, R12, 0x80000000, R3, 0x48, !PT ;  /* 0x800000000c007812 */ /* 0x000fc800078e4803 */
[----:B------:R-:W-:Y:S01]  /*0f90*/  LOP3.LUT R0, R0, 0x7f800000, RZ, 0xfc, !PT ;  /* 0x7f80000000007812 */ /* 0x000fe200078efcff */
[----:B------:R-:W-:Y:S06]  /*0fa0*/  BRA `(.L_x_58) ;  /* 0x0000000000147947 */ /* 0x000fec0003800000 */
.L_x_52:
[----:B------:R-:W-:Y:S01]  /*0fb0*/  LOP3.LUT R0, R12, 0x80000000, R3, 0x48, !PT ;  /* 0x800000000c007812 */ /* 0x000fe200078e4803 */
[----:B------:R-:W-:Y:S06]  /*0fc0*/  BRA `(.L_x_58) ;  /* 0x00000000000c7947 */ /* 0x000fec0003800000 */
.L_x_51:
[----:B------:R-:W0:Y:S01]  /*0fd0*/  MUFU.RSQ R0, -QNAN ;  /* 0xffc0000000007908 */ /* 0x000e220000001400 */
[----:B------:R-:W-:Y:S05]  /*0fe0*/  BRA `(.L_x_58) ;  /* 0x0000000000047947 */ /* 0x000fea0003800000 */
.L_x_50:
[----:B------:R-:W-:-:S07]  /*0ff0*/  FADD.FTZ R0, R3, R0 ;  /* 0x0000000003007221 */ /* 0x000fce0000010000 */
.L_x_58:
[----:B------:R-:W-:Y:S05]  /*1000*/  BSYNC.RECONVERGENT B2 ;  /* 0x0000000000027941 */ /* 0x000fea0003800200 */
.L_x_48:
[----:B------:R-:W-:-:S04]  /*1010*/  IMAD.MOV.U32 R11, RZ, RZ, 0x0 ;  /* 0x00000000ff0b7424 */ /* 0x000fc800078e00ff */
[----:B0-----:R-:W-:Y:S05]  /*1020*/  RET.REL.NODEC R10 `(_Z16ic0_level_kernelIfEvPKiiS1_S1_PT_S1_iS2_) ;  /* 0xffffffec0af47950 */ /* 0x001fea0003c3ffff */
.L_x_59:
        /* <DEDUP_REMOVED lines=13> */
.L_x_233:


//--------------------- .text._Z17ilu0_level_kernelIdEvPKiiS1_S1_PT_S1_iS2_ --------------------------
	.section	.text._Z17ilu0_level_kernelIdEvPKiiS1_S1_PT_S1_iS2_,"ax",@progbits
	.align	128
        .global         _Z17ilu0_level_kernelIdEvPKiiS1_S1_PT_S1_iS2_
        .type           _Z17ilu0_level_kernelIdEvPKiiS1_S1_PT_S1_iS2_,@function
        .size           _Z17ilu0_level_kernelIdEvPKiiS1_S1_PT_S1_iS2_,(.L_x_234 - _Z17ilu0_level_kernelIdEvPKiiS1_S1_PT_S1_iS2_)
        .other          _Z17ilu0_level_kernelIdEvPKiiS1_S1_PT_S1_iS2_,@"STO_CUDA_ENTRY STV_DEFAULT"
_Z17ilu0_level_kernelIdEvPKiiS1_S1_PT_S1_iS2_:
.text._Z17ilu0_level_kernelIdEvPKiiS1_S1_PT_S1_iS2_:
        /* <DEDUP_REMOVED lines=11> */
[----:B0-----:R-:W-:-:S05]  /*00b0*/  IMAD.WIDE R6, R3, 0x4, R6 ;  /* 0x0000000403067825 */ /* 0x001fca00078e0206 */
[----:B-1----:R-:W2:Y:S02]  /*00c0*/  LDG.E R2, desc[UR4][R6.64] ;  /* 0x0000000406027981 */ /* 0x002ea4000c1e1900 */
[----:B--2---:R-:W-:-:S05]  /*00d0*/  IMAD.WIDE R8, R2, 0x4, R8 ;  /* 0x0000000402087825 */ /* 0x004fca00078e0208 */
[----:B------:R-:W2:Y:S04]  /*00e0*/  LDG.E R3, desc[UR4][R8.64] ;  /* 0x0000000408037981 */ /* 0x000ea8000c1e1900 */
[----:B------:R-:W2:Y:S02]  /*00f0*/  LDG.E R4, desc[UR4][R8.64+0x4] ;  /* 0x0000040408047981 */ /* 0x000ea4000c1e1900 */
[----:B--2---:R-:W-:-:S13]  /*0100*/  ISETP.GE.AND P0, PT, R3, R4, PT ;  /* 0x000000040300720c */ /* 0x004fda0003f06270 */
[----:B------:R-:W-:Y:S05]  /*0110*/  @P0 EXIT ;  /* 0x000000000000094d */ /* 0x000fea0003800000 */
[----:B------:R-:W-:-:S07]  /*0120*/  IMAD.MOV.U32 R5, RZ, RZ, R3 ;  /* 0x000000ffff057224 */ /* 0x000fce00078e0003 */
.L_x_69:
[----:B0-----:R-:W0:Y:S02]  /*0130*/  LDC.64 R6, c[0x0][0x398] ;  /* 0x0000e600ff067b82 */ /* 0x001e240000000a00 */
[----:B0-----:R-:W-:-:S06]  /*0140*/  IMAD.WIDE R6, R5, 0x4, R6 ;  /* 0x0000000405067825 */ /* 0x001fcc00078e0206 */
[----:B------:R-:W2:Y:S02]  /*0150*/  LDG.E R7, desc[UR4][R6.64] ;  /* 0x0000000406077981 */ /* 0x000ea4000c1e1900 */
[----:B--2---:R-:W-:-:S13]  /*0160*/  ISETP.GE.AND P0, PT, R7, R2, PT ;  /* 0x000000020700720c */ /* 0x004fda0003f06270 */
[----:B------:R-:W-:Y:S05]  /*0170*/  @P0 EXIT ;  /* 0x000000000000094d */ /* 0x000fea0003800000 */
[----:B------:R-:W0:Y:S08]  /*0180*/  LDC.64 R8, c[0x0][0x3a8] ;  /* 0x0000ea00ff087b82 */ /* 0x000e300000000a00 */
[----:B------:R-:W1:Y:S08]  /*0190*/  LDC.64 R14, c[0x0][0x3a0] ;  /* 0x0000e800ff0e7b82 */ /* 0x000e700000000a00 */
[----:B------:R-:W2:Y:S01]  /*01a0*/  LDC.64 R16, c[0x0][0x3b8] ;  /* 0x0000ee00ff107b82 */ /* 0x000ea20000000a00 */
[----:B0-----:R-:W-:-:S06]  /*01b0*/  IMAD.WIDE R8, R7, 0x4, R8 ;  /* 0x0000000407087825 */ /* 0x001fcc00078e0208 */
[----:B------:R-:W1:Y:S02]  /*01c0*/  LDG.E R9, desc[UR4][R8.64] ;  /* 0x0000000408097981 */ /* 0x000e64000c1e1900 */
[----:B-1----:R-:W-:-:S05]  /*01d0*/  IMAD.WIDE R20, R9, 0x8, R14 ;  /* 0x0000000809147825 */ /* 0x002fca00078e020e */
[----:B------:R-:W3:Y:S01]  /*01e0*/  LDG.E.64 R10, desc[UR4][R20.64] ;  /* 0x00000004140a7981 */ /* 0x000ee2000c1e1b00 */
[----:B------:R-:W-:Y:S01]  /*01f0*/  UMOV UR6, 0x9ee75616 ;  /* 0x9ee7561600067882 */ /* 0x000fe20000000000 */
[----:B------:R-:W-:Y:S01]  /*0200*/  UMOV UR7, 0x3cd203af ;  /* 0x3cd203af00077882 */ /* 0x000fe20000000000 */
[----:B------:R-:W-:-:S04]  /*0210*/  IMAD.WIDE R14, R5, 0x8, R14 ;  /* 0x00000008050e7825 */ /* 0x000fc800078e020e */
[----:B------:R-:W-:Y:S01]  /*0220*/  IMAD.MOV.U32 R8, RZ, RZ, 0x1 ;  /* 0x00000001ff087424 */ /* 0x000fe200078e00ff */
[----:B---3--:R-:W-:-:S06]  /*0230*/  DSETP.GEU.AND P0, PT, |R10|, UR6, PT ;  /* 0x000000060a007e2a */ /* 0x008fcc000bf0e200 */
[----:B--2---:R-:W-:-:S14]  /*0240*/  DSETP.LEU.OR P0, PT, R16, RZ, P0 ;  /* 0x000000ff1000722a */ /* 0x004fdc000070b400 */
[----:B------:R0:W-:Y:S04]  /*0250*/  @!P0 STG.E.64 desc[UR4][R20.64], R16 ;  /* 0x0000001014008986 */ /* 0x0001e8000c101b04 */
[----:B------:R-:W2:Y:S01]  /*0260*/  LDG.E.64 R18, desc[UR4][R14.64] ;  /* 0x000000040e127981 */ /* 0x000ea2000c1e1b00 */
[----:B------:R-:W1:Y:S01]  /*0270*/  @!P0 LDC.64 R10, c[0x0][0x3b8] ;  /* 0x0000ee00ff0a8b82 */ /* 0x000e620000000a00 */
[----:B------:R-:W-:Y:S01]  /*0280*/  BSSY.RECONVERGENT B0, `(.L_x_60) ;  /* 0x0000012000007945 */ /* 0x000fe20003800200 */
[----:B-1----:R-:W1:Y:S02]  /*0290*/  MUFU.RCP64H R9, R11 ;  /* 0x0000000b00097308 */ /* 0x002e640000001800 */
[----:B-1----:R-:W-:-:S08]  /*02a0*/  DFMA R12, R8, -R10, 1 ;  /* 0x3ff00000080c742b */ /* 0x002fd0000000080a */
[----:B------:R-:W-:-:S08]  /*02b0*/  DFMA R12, R12, R12, R12 ;  /* 0x0000000c0c0c722b */ /* 0x000fd0000000000c */
[----:B------:R-:W-:-:S08]  /*02c0*/  DFMA R12, R8, R12, R8 ;  /* 0x0000000c080c722b */ /* 0x000fd00000000008 */
[----:B------:R-:W-:-:S08]  /*02d0*/  DFMA R8, R12, -R10, 1 ;  /* 0x3ff000000c08742b */ /* 0x000fd0000000080a */
[----:B------:R-:W-:-:S08]  /*02e0*/  DFMA R8, R12, R8, R12 ;  /* 0x000000080c08722b */ /* 0x000fd0000000000c */
[----:B--2---:R-:W-:Y:S01]  /*02f0*/  DMUL R12, R18, R8 ;  /* 0x00000008120c7228 */ /* 0x004fe20000000000 */
[----:B------:R-:W-:-:S07]  /*0300*/  FSETP.GEU.AND P1, PT, |R19|, 6.5827683646048100446e-37, PT ;  /* 0x036000001300780b */ /* 0x000fce0003f2e200 */
[----:B0-----:R-:W-:-:S08]  /*0310*/  DFMA R16, R12, -R10, R18 ;  /* 0x8000000a0c10722b */ /* 0x001fd00000000012 */
[----:B------:R-:W-:-:S10]  /*0320*/  DFMA R8, R8, R16, R12 ;  /* 0x000000100808722b */ /* 0x000fd4000000000c */
[----:B------:R-:W-:-:S05]  /*0330*/  FFMA R0, RZ, R11, R9 ;  /* 0x0000000bff007223 */ /* 0x000fca0000000009 */
[----:B------:R-:W-:-:S13]  /*0340*/  FSETP.GT.AND P0, PT, |R0|, 1.469367938527859385e-39, PT ;  /* 0x001000000000780b */ /* 0x000fda0003f04200 */
[----:B------:R-:W-:Y:S05]  /*0350*/  @P0 BRA P1, `(.L_x_61) ;  /* 0x0000000000100947 */ /* 0x000fea0000800000 */
[----:B------:R-:W-:-:S07]  /*0360*/  MOV R0, 0x380 ;  /* 0x0000038000007802 */ /* 0x000fce0000000f00 */
[----:B------:R-:W-:Y:S05]  /*0370*/  CALL.REL.NOINC `($__internal_4_$__cuda_sm20_div_rn_f64_full) ;  /* 0x0000000000b47944 */ /* 0x000fea0003c00000 */
[----:B------:R-:W-:Y:S02]  /*0380*/  IMAD.MOV.U32 R8, RZ, RZ, R18 ;  /* 0x000000ffff087224 */ /* 0x000fe400078e0012 */
[----:B------:R-:W-:-:S07]  /*0390*/  IMAD.MOV.U32 R9, RZ, RZ, R19 ;  /* 0x000000ffff097224 */ /* 0x000fce00078e0013 */
.L_x_61:
[----:B------:R-:W-:Y:S05]  /*03a0*/  BSYNC.RECONVERGENT B0 ;  /* 0x0000000000007941 */ /* 0x000fea0003800200 */
.L_x_60:
[----:B------:R-:W0:Y:S01]  /*03b0*/  LDC.64 R10, c[0x0][0x390] ;  /* 0x0000e400ff0a7b82 */ /* 0x000e220000000a00 */
[----:B------:R1:W-:Y:S01]  /*03c0*/  STG.E.64 desc[UR4][R14.64], R8 ;  /* 0x000000080e007986 */ /* 0x0003e2000c101b04 */
[----:B0-----:R-:W-:-:S05]  /*03d0*/  IMAD.WIDE R10, R7, 0x4, R10 ;  /* 0x00000004070a7825 */ /* 0x001fca00078e020a */
[----:B------:R-:W2:Y:S04]  /*03e0*/  LDG.E R13, desc[UR4][R10.64] ;  /* 0x000000040a0d7981 */ /* 0x000ea8000c1e1900 */
[----:B------:R-:W2:Y:S01]  /*03f0*/  LDG.E R0, desc[UR4][R10.64+0x4] ;  /* 0x000004040a007981 */ /* 0x000ea2000c1e1900 */
[----:B------:R-:W-:Y:S01]  /*0400*/  BSSY.RECONVERGENT B0, `(.L_x_62) ;  /* 0x0000020000007945 */ /* 0x000fe20003800200 */
[----:B--2---:R-:W-:-:S13]  /*0410*/  ISETP.GE.AND P0, PT, R13, R0, PT ;  /* 0x000000000d00720c */ /* 0x004fda0003f06270 */
[----:B-1----:R-:W-:Y:S05]  /*0420*/  @P0 BRA `(.L_x_63) ;  /* 0x0000000000740947 */ /* 0x002fea0003800000 */
[----:B------:R-:W-:-:S07]  /*0430*/  IMAD.MOV.U32 R11, RZ, RZ, R13 ;  /* 0x000000ffff0b7224 */ /* 0x000fce00078e000d */
.L_x_68:
[----:B0-----:R-:W0:Y:S02]  /*0440*/  LDC.64 R12, c[0x0][0x398] ;  /* 0x0000e600ff0c7b82 */ /* 0x001e240000000a00 */
[----:B0-----:R-:W-:-:S05]  /*0450*/  IMAD.WIDE R12, R11, 0x4, R12 ;  /* 0x000000040b0c7825 */ /* 0x001fca00078e020c */
[----:B------:R-:W2:Y:S01]  /*0460*/  LDG.E R6, desc[UR4][R12.64] ;  /* 0x000000040c067981 */ /* 0x000ea2000c1e1900 */
[----:B------:R-:W-:Y:S01]  /*0470*/  BSSY.RECONVERGENT B1, `(.L_x_64) ;  /* 0x0000015000017945 */ /* 0x000fe20003800200 */
[----:B--2---:R-:W-:-:S13]  /*0480*/  ISETP.GT.AND P0, PT, R6, R7, PT ;  /* 0x000000070600720c */ /* 0x004fda0003f04270 */
[----:B------:R-:W-:Y:S05]  /*0490*/  @!P0 BRA `(.L_x_65) ;  /* 0x0000000000488947 */ /* 0x000fea0003800000 */
[----:B------:R-:W0:Y:S01]  /*04a0*/  LDC.64 R14, c[0x0][0x398] ;  /* 0x0000e600ff0e7b82 */ /* 0x000e220000000a00 */
[----:B------:R-:W-:-:S07]  /*04b0*/  IMAD.MOV.U32 R17, RZ, RZ, R3 ;  /* 0x000000ffff117224 */ /* 0x000fce00078e0003 */
.L_x_67:
        /* <DEDUP_REMOVED lines=9> */
.L_x_66:
[----:B------:R-:W0:Y:S02]  /*0550*/  LDC.64 R14, c[0x0][0x3a0] ;  /* 0x0000e800ff0e7b82 */ /* 0x000e240000000a00 */
[----:B0-----:R-:W-:-:S04]  /*0560*/  IMAD.WIDE R12, R11, 0x8, R14 ;  /* 0x000000080b0c7825 */ /* 0x001fc800078e020e */
[----:B------:R-:W-:Y:S02]  /*0570*/  IMAD.WIDE R14, R17, 0x8, R14 ;  /* 0x00000008110e7825 */ /* 0x000fe400078e020e */
[----:B------:R-:W2:Y:S04]  /*0580*/  LDG.E.64 R12, desc[UR4][R12.64] ;  /* 0x000000040c0c7981 */ /* 0x000ea8000c1e1b00 */
[----:B------:R-:W2:Y:S02]  /*0590*/  LDG.E.64 R16, desc[UR4][R14.64] ;  /* 0x000000040e107981 */ /* 0x000ea4000c1e1b00 */
[----:B--2---:R-:W-:-:S07]  /*05a0*/  DFMA R16, R12, -R8, R16 ;  /* 0x800000080c10722b */ /* 0x004fce0000000010 */
[----:B------:R0:W-:Y:S04]  /*05b0*/  STG.E.64 desc[UR4][R14.64], R16 ;  /* 0x000000100e007986 */ /* 0x0001e8000c101b04 */
.L_x_65:
[----:B------:R-:W-:Y:S05]  /*05c0*/  BSYNC.RECONVERGENT B1 ;  /* 0x0000000000017941 */ /* 0x000fea0003800200 */
.L_x_64:
[----:B------:R-:W-:-:S05]  /*05d0*/  VIADD R11, R11, 0x1 ;  /* 0x000000010b0b7836 */ /* 0x000fca0000000000 */
[----:B------:R-:W-:-:S13]  /*05e0*/  ISETP.NE.AND P0, PT, R11, R0, PT ;  /* 0x000000000b00720c */ /* 0x000fda0003f05270 */
[----:B------:R-:W-:Y:S05]  /*05f0*/  @P0 BRA `(.L_x_68) ;  /* 0xfffffffc00900947 */ /* 0x000fea000383ffff */
.L_x_63:
[----:B------:R-:W-:Y:S05]  /*0600*/  BSYNC.RECONVERGENT B0 ;  /* 0x0000000000007941 */ /* 0x000fea0003800200 */
.L_x_62:
[----:B------:R-:W-:-:S05]  /*0610*/  VIADD R5, R5, 0x1 ;  /* 0x0000000105057836 */ /* 0x000fca0000000000 */
[----:B------:R-:W-:-:S13]  /*0620*/  ISETP.NE.AND P0, PT, R5, R4, PT ;  /* 0x000000040500720c */ /* 0x000fda0003f05270 */
[----:B------:R-:W-:Y:S05]  /*0630*/  @P0 BRA `(.L_x_69) ;  /* 0xfffffff800bc0947 */ /* 0x000fea000383ffff */
[----:B------:R-:W-:Y:S05]  /*0640*/  EXIT ;  /* 0x000000000000794d */ /* 0x000fea0003800000 */
        .weak           $__internal_4_$__cuda_sm20_div_rn_f64_full
        .type           $__internal_4_$__cuda_sm20_div_rn_f64_full,@function
        .size           $__internal_4_$__cuda_sm20_div_rn_f64_full,(.L_x_234 - $__internal_4_$__cuda_sm20_div_rn_f64_full)
$__internal_4_$__cuda_sm20_div_rn_f64_full:
[C---:B------:R-:W-:Y:S01]  /*0650*/  FSETP.GEU.AND P0, PT, |R11|.reuse, 1.469367938527859385e-39, PT ;  /* 0x001000000b00780b */ /* 0x040fe20003f0e200 */
[----:B------:R-:W-:Y:S01]  /*0660*/  IMAD.MOV.U32 R9, RZ, RZ, R19 ;  /* 0x000000ffff097224 */ /* 0x000fe200078e0013 */
[C---:B------:R-:W-:Y:S01]  /*0670*/  LOP3.LUT R12, R11.reuse, 0x800fffff, RZ, 0xc0, !PT ;  /* 0x800fffff0b0c7812 */ /* 0x040fe200078ec0ff */
[----:B------:R-:W-:Y:S01]  /*0680*/  IMAD.MOV.U32 R16, RZ, RZ, 0x1 ;  /* 0x00000001ff107424 */ /* 0x000fe200078e00ff */
[----:B------:R-:W-:Y:S01]  /*0690*/  LOP3.LUT R25, R11, 0x7ff00000, RZ, 0xc0, !PT ;  /* 0x7ff000000b197812 */ /* 0x000fe200078ec0ff */
[----:B------:R-:W-:Y:S01]  /*06a0*/  IMAD.MOV.U32 R8, RZ, RZ, R18 ;  /* 0x000000ffff087224 */ /* 0x000fe200078e0012 */
[----:B------:R-:W-:Y:S01]  /*06b0*/  LOP3.LUT R13, R12, 0x3ff00000, RZ, 0xfc, !PT ;  /* 0x3ff000000c0d7812 */ /* 0x000fe200078efcff */
[----:B------:R-:W-:Y:S01]  /*06c0*/  IMAD.MOV.U32 R12, RZ, RZ, R10 ;  /* 0x000000ffff0c7224 */ /* 0x000fe200078e000a */
[C---:B------:R-:W-:Y:S01]  /*06d0*/  FSETP.GEU.AND P2, PT, |R9|.reuse, 1.469367938527859385e-39, PT ;  /* 0x001000000900780b */ /* 0x040fe20003f4e200 */
[----:B------:R-:W-:Y:S01]  /*06e0*/  IMAD.MOV.U32 R24, RZ, RZ, 0x1ca00000 ;  /* 0x1ca00000ff187424 */ /* 0x000fe200078e00ff */
[----:B------:R-:W-:Y:S01]  /*06f0*/  LOP3.LUT R6, R9, 0x7ff00000, RZ, 0xc0, !PT ;  /* 0x7ff0000009067812 */ /* 0x000fe200078ec0ff */
[----:B------:R-:W-:Y:S02]  /*0700*/  BSSY.RECONVERGENT B1, `(.L_x_70) ;  /* 0x000004e000017945 */ /* 0x000fe40003800200 */
[----:B------:R-:W-:Y:S01]  /*0710*/  @!P0 DMUL R12, R10, 8.98846567431157953865e+307 ;  /* 0x7fe000000a0c8828 */ /* 0x000fe20000000000 */
[----:B------:R-:W-:Y:S01]  /*0720*/  ISETP.GE.U32.AND P1, PT, R6, R25, PT ;  /* 0x000000190600720c */ /* 0x000fe20003f26070 */
[----:B------:R-:W-:-:S04]  /*0730*/  IMAD.MOV.U32 R26, RZ, RZ, R6 ;  /* 0x000000ffff1a7224 */ /* 0x000fc800078e0006 */
[----:B------:R-:W0:Y:S02]  /*0740*/  MUFU.RCP64H R17, R13 ;  /* 0x0000000d00117308 */ /* 0x000e240000001800 */
[----:B------:R-:W-:Y:S01]  /*0750*/  @!P2 LOP3.LUT R21, R11, 0x7ff00000, RZ, 0xc0, !PT ;  /* 0x7ff000000b15a812 */ /* 0x000fe200078ec0ff */
[----:B------:R-:W-:Y:S01]  /*0760*/  @!P2 IMAD.MOV.U32 R22, RZ, RZ, RZ ;  /* 0x000000ffff16a224 */ /* 0x000fe200078e00ff */
[----:B------:R-:W-:Y:S02]  /*0770*/  @!P0 LOP3.LUT R25, R13, 0x7ff00000, RZ, 0xc0, !PT ;  /* 0x7ff000000d198812 */ /* 0x000fe400078ec0ff */
[----:B------:R-:W-:-:S03]  /*0780*/  @!P2 ISETP.GE.U32.AND P3, PT, R6, R21, PT ;  /* 0x000000150600a20c */ /* 0x000fc60003f66070 */
[----:B------:R-:W-:Y:S01]  /*0790*/  VIADD R27, R25, 0xffffffff ;  /* 0xffffffff191b7836 */ /* 0x000fe20000000000 */
[----:B------:R-:W-:-:S04]  /*07a0*/  @!P2 SEL R21, R24, 0x63400000, !P3 ;  /* 0x634000001815a807 */ /* 0x000fc80005800000 */
[----:B------:R-:W-:Y:S01]  /*07b0*/  @!P2 LOP3.LUT R21, R21, 0x80000000, R9, 0xf8, !PT ;  /* 0x800000001515a812 */ /* 0x000fe200078ef809 */
[----:B0-----:R-:W-:-:S03]  /*07c0*/  DFMA R18, R16, -R12, 1 ;  /* 0x3ff000001012742b */ /* 0x001fc6000000080c */
[----:B------:R-:W-:-:S05]  /*07d0*/  @!P2 LOP3.LUT R23, R21, 0x100000, RZ, 0xfc, !PT ;  /* 0x001000001517a812 */ /* 0x000fca00078efcff */
        /* <DEDUP_REMOVED lines=12> */
[----:B------:R-:W-:-:S03]  /*08a0*/  DFMA R22, R20, -R12, R16 ;  /* 0x8000000c1416722b */ /* 0x000fc60000000010 */
[----:B------:R-:W-:-:S05]  /*08b0*/  ISETP.GT.U32.OR P0, PT, R27, 0x7feffffe, P0 ;  /* 0x7feffffe1b00780c */ /* 0x000fca0000704470 */
[----:B------:R-:W-:-:S08]  /*08c0*/  DFMA R22, R18, R22, R20 ;  /* 0x000000161216722b */ /* 0x000fd00000000014 */
[----:B------:R-:W-:Y:S05]  /*08d0*/  @P0 BRA `(.L_x_71) ;  /* 0x00000000006c0947 */ /* 0x000fea0003800000 */
[----:B------:R-:W-:-:S04]  /*08e0*/  LOP3.LUT R9, R11, 0x7ff00000, RZ, 0xc0, !PT ;  /* 0x7ff000000b097812 */ /* 0x000fc800078ec0ff */
[CC--:B------:R-:W-:Y:S02]  /*08f0*/  VIADDMNMX R8, R6.reuse, -R9.reuse, 0xb9600000, !PT ;  /* 0xb960000006087446 */ /* 0x0c0fe40007800909 */
[----:B------:R-:W-:Y:S02]  /*0900*/  ISETP.GE.U32.AND P0, PT, R6, R9, PT ;  /* 0x000000090600720c */ /* 0x000fe40003f06070 */
[----:B------:R-:W-:Y:S01]  /*0910*/  VIMNMX R6, PT, PT, R8, 0x46a00000, PT ;  /* 0x46a0000008067848 */ /* 0x000fe20003fe0100 */
[----:B------:R-:W-:Y:S01]  /*0920*/  IMAD.MOV.U32 R8, RZ, RZ, RZ ;  /* 0x000000ffff087224 */ /* 0x000fe200078e00ff */
[----:B------:R-:W-:-:S05]  /*0930*/  SEL R9, R24, 0x63400000, !P0 ;  /* 0x6340000018097807 */ /* 0x000fca0004000000 */
[----:B------:R-:W-:-:S04]  /*0940*/  IMAD.IADD R6, R6, 0x1, -R9 ;  /* 0x0000000106067824 */ /* 0x000fc800078e0a09 */
        /* <DEDUP_REMOVED lines=20> */
.L_x_71:
        /* <DEDUP_REMOVED lines=16> */
.L_x_74:
[----:B------:R-:W-:Y:S01]  /*0b90*/  LOP3.LUT R19, R11, 0x80000, RZ, 0xfc, !PT ;  /* 0x000800000b137812 */ /* 0x000fe200078efcff */
[----:B------:R-:W-:Y:S01]  /*0ba0*/  IMAD.MOV.U32 R18, RZ, RZ, R10 ;  /* 0x000000ffff127224 */ /* 0x000fe200078e000a */
[----:B------:R-:W-:Y:S06]  /*0bb0*/  BRA `(.L_x_72) ;  /* 0x0000000000087947 */ /* 0x000fec0003800000 */
.L_x_73:
[----:B------:R-:W-:Y:S01]  /*0bc0*/  LOP3.LUT R19, R9, 0x80000, RZ, 0xfc, !PT ;  /* 0x0008000009137812 */ /* 0x000fe200078efcff */
[----:B------:R-:W-:-:S07]  /*0bd0*/  IMAD.MOV.U32 R18, RZ, RZ, R8 ;  /* 0x000000ffff127224 */ /* 0x000fce00078e0008 */
.L_x_72:
[----:B------:R-:W-:Y:S05]  /*0be0*/  BSYNC.RECONVERGENT B1 ;  /* 0x0000000000017941 */ /* 0x000fea0003800200 */
.L_x_70:
[----:B------:R-:W-:Y:S02]  /*0bf0*/  IMAD.MOV.U32 R8, RZ, RZ, R0 ;  /* 0x000000ffff087224 */ /* 0x000fe400078e0000 */
[----:B------:R-:W-:-:S04]  /*0c00*/  IMAD.MOV.U32 R9, RZ, RZ, 0x0 ;  /* 0x00000000ff097424 */ /* 0x000fc800078e00ff */
[----:B------:R-:W-:Y:S05]  /*0c10*/  RET.REL.NODEC R8 `(_Z17ilu0_level_kernelIdEvPKiiS1_S1_PT_S1_iS2_) ;  /* 0xfffffff008f87950 */ /* 0x000fea0003c3ffff */
.L_x_75:
        /* <DEDUP_REMOVED lines=14> */
.L_x_234:


//--------------------- .text._Z17ilu0_level_kernelIfEvPKiiS1_S1_PT_S1_iS2_ --------------------------
	.section	.text._Z17ilu0_level_kernelIfEvPKiiS1_S1_PT_S1_iS2_,"ax",@progbits
	.align	128
        .global         _Z17ilu0_level_kernelIfEvPKiiS1_S1_PT_S1_iS2_
        .type           _Z17ilu0_level_kernelIfEvPKiiS1_S1_PT_S1_iS2_,@function
        .size           _Z17ilu0_level_kernelIfEvPKiiS1_S1_PT_S1_iS2_,(.L_x_235 - _Z17ilu0_level_kernelIfEvPKiiS1_S1_PT_S1_iS2_)
        .other          _Z17ilu0_level_kernelIfEvPKiiS1_S1_PT_S1_iS2_,@"STO_CUDA_ENTRY STV_DEFAULT"
_Z17ilu0_level_kernelIfEvPKiiS1_S1_PT_S1_iS2_:
.text._Z17ilu0_level_kernelIfEvPKiiS1_S1_PT_S1_iS2_:
        /* <DEDUP_REMOVED lines=15> */
[----:B------:R-:W2:Y:S02]  /*00f0*/  LDG.E R7, desc[UR4][R4.64+0x4] ;  /* 0x0000040404077981 */ /* 0x000ea4000c1e1900 */
[----:B--2---:R-:W-:-:S13]  /*0100*/  ISETP.GE.AND P0, PT, R6, R7, PT ;  /* 0x000000070600720c */ /* 0x004fda0003f06270 */
[----:B------:R-:W-:Y:S05]  /*0110*/  @P0 EXIT ;  /* 0x000000000000094d */ /* 0x000fea0003800000 */
[----:B------:R-:W-:-:S07]  /*0120*/  IMAD.MOV.U32 R8, RZ, RZ, R6 ;  /* 0x000000ffff087224 */ /* 0x000fce00078e0006 */
.L_x_85:
[----:B0-----:R-:W0:Y:S02]  /*0130*/  LDC.64 R4, c[0x0][0x398] ;  /* 0x0000e600ff047b82 */ /* 0x001e240000000a00 */
[----:B0-----:R-:W-:-:S05]  /*0140*/  IMAD.WIDE R4, R8, 0x4, R4 ;  /* 0x0000000408047825 */ /* 0x001fca00078e0204 */
[----:B------:R-:W2:Y:S02]  /*0150*/  LDG.E R9, desc[UR4][R4.64] ;  /* 0x0000000404097981 */ /* 0x000ea4000c1e1900 */
[----:B--2---:R-:W-:-:S13]  /*0160*/  ISETP.GE.AND P0, PT, R9, R2, PT ;  /* 0x000000020900720c */ /* 0x004fda0003f06270 */
[----:B------:R-:W-:Y:S05]  /*0170*/  @P0 EXIT ;  /* 0x000000000000094d */ /* 0x000fea0003800000 */
[----:B------:R-:W0:Y:S08]  /*0180*/  LDC.64 R10, c[0x0][0x3a8] ;  /* 0x0000ea00ff0a7b82 */ /* 0x000e300000000a00 */
[----:B------:R-:W1:Y:S08]  /*0190*/  LDC.64 R12, c[0x0][0x3a0] ;  /* 0x0000e800ff0c7b82 */ /* 0x000e700000000a00 */
[----:B------:R-:W2:Y:S01]  /*01a0*/  LDC R19, c[0x0][0x3b4] ;  /* 0x0000ed00ff137b82 */ /* 0x000ea20000000800 */
[----:B0-----:R-:W-:-:S06]  /*01b0*/  IMAD.WIDE R10, R9, 0x4, R10 ;  /* 0x00000004090a7825 */ /* 0x001fcc00078e020a */
[----:B------:R-:W1:Y:S02]  /*01c0*/  LDG.E R11, desc[UR4][R10.64] ;  /* 0x000000040a0b7981 */ /* 0x000e64000c1e1900 */
[----:B-1----:R-:W-:-:S05]  /*01d0*/  IMAD.WIDE R14, R11, 0x4, R12 ;  /* 0x000000040b0e7825 */ /* 0x002fca00078e020c */
[----:B------:R-:W3:Y:S01]  /*01e0*/  LDG.E R17, desc[UR4][R14.64] ;  /* 0x000000040e117981 */ /* 0x000ee2000c1e1900 */
[----:B------:R-:W-:Y:S01]  /*01f0*/  UMOV UR6, 0x9ee75616 ;  /* 0x9ee7561600067882 */ /* 0x000fe20000000000 */
[----:B------:R-:W-:Y:S01]  /*0200*/  UMOV UR7, 0x3cd203af ;  /* 0x3cd203af00077882 */ /* 0x000fe20000000000 */
[----:B---3--:R-:W0:Y:S02]  /*0210*/  F2F.F64.F32 R4, |R17| ;  /* 0x4000001100047310 */ /* 0x008e240000201800 */
[----:B0-----:R-:W-:Y:S01]  /*0220*/  DSETP.GEU.AND P0, PT, R4, UR6, PT ;  /* 0x0000000604007e2a */ /* 0x001fe2000bf0e000 */
[----:B------:R-:W-:-:S05]  /*0230*/  IMAD.WIDE R4, R8, 0x4, R12 ;  /* 0x0000000408047825 */ /* 0x000fca00078e020c */
[----:B--2---:R-:W-:-:S13]  /*0240*/  FSETP.LEU.OR P0, PT, R19, RZ, P0 ;  /* 0x000000ff1300720b */ /* 0x004fda000070b400 */
[----:B------:R0:W-:Y:S04]  /*0250*/  @!P0 STG.E desc[UR4][R14.64], R19 ;  /* 0x000000130e008986 */ /* 0x0001e8000c101904 */
[----:B------:R-:W2:Y:S01]  /*0260*/  LDG.E R0, desc[UR4][R4.64] ;  /* 0x0000000404007981 */ /* 0x000ea2000c1e1900 */
[----:B------:R-:W1:Y:S01]  /*0270*/  @!P0 LDC R17, c[0x0][0x3b4] ;  /* 0x0000ed00ff118b82 */ /* 0x000e620000000800 */
[----:B------:R-:W-:Y:S01]  /*0280*/  VIADD R8, R8, 0x1 ;  /* 0x0000000108087836 */ /* 0x000fe20000000000 */
[----:B------:R-:W-:Y:S04]  /*0290*/  BSSY.RECONVERGENT B0, `(.L_x_76) ;  /* 0x000000e000007945 */ /* 0x000fe80003800200 */
[----:B------:R-:W-:Y:S01]  /*02a0*/  ISETP.NE.AND P2, PT, R8, R7, PT ;  /* 0x000000070800720c */ /* 0x000fe20003f45270 */
[----:B-1----:R-:W1:Y:S02]  /*02b0*/  MUFU.RCP R10, R17 ;  /* 0x00000011000a7308 */ /* 0x002e640000001000 */
[----:B-1----:R-:W-:-:S04]  /*02c0*/  FFMA R3, R10, -R17, 1 ;  /* 0x3f8000000a037423 */ /* 0x002fc80000000811 */
[----:B------:R-:W-:Y:S02]  /*02d0*/  FFMA R3, R10, R3, R10 ;  /* 0x000000030a037223 */ /* 0x000fe4000000000a */
[----:B--2---:R-:W1:Y:S02]  /*02e0*/  FCHK P0, R0, R17 ;  /* 0x0000001100007302 */ /* 0x004e640000000000 */
[----:B------:R-:W-:-:S04]  /*02f0*/  FFMA R10, R0, R3, RZ ;  /* 0x00000003000a7223 */ /* 0x000fc800000000ff */
[----:B------:R-:W-:-:S04]  /*0300*/  FFMA R11, R10, -R17, R0 ;  /* 0x800000110a0b7223 */ /* 0x000fc80000000000 */
[----:B------:R-:W-:Y:S01]  /*0310*/  FFMA R3, R3, R11, R10 ;  /* 0x0000000b03037223 */ /* 0x000fe2000000000a */
[----:B01----:R-:W-:Y:S06]  /*0320*/  @!P0 BRA `(.L_x_77) ;  /* 0x0000000000108947 */ /* 0x003fec0003800000 */
[----:B------:R-:W-:Y:S01]  /*0330*/  IMAD.MOV.U32 R3, RZ, RZ, R17 ;  /* 0x000000ffff037224 */ /* 0x000fe200078e0011 */
[----:B------:R-:W-:-:S07]  /*0340*/  MOV R10, 0x360 ;  /* 0x00000360000a7802 */ /* 0x000fce0000000f00 */
[----:B------:R-:W-:Y:S05]  /*0350*/  CALL.REL.NOINC `($__internal_5_$__cuda_sm3x_div_rn_noftz_f32_slowpath) ;  /* 0x0000000000a87944 */ /* 0x000fea0003c00000 */
[----:B------:R-:W-:-:S07]  /*0360*/  IMAD.MOV.U32 R3, RZ, RZ, R0 ;  /* 0x000000ffff037224 */ /* 0x000fce00078e0000 */
.L_x_77:
[----:B------:R-:W-:Y:S05]  /*0370*/  BSYNC.RECONVERGENT B0 ;  /* 0x0000000000007941 */ /* 0x000fea0003800200 */
.L_x_76:
[----:B------:R-:W0:Y:S01]  /*0380*/  LDC.64 R10, c[0x0][0x390] ;  /* 0x0000e400ff0a7b82 */ /* 0x000e220000000a00 */
[----:B------:R1:W-:Y:S01]  /*0390*/  STG.E desc[UR4][R4.64], R3 ;  /* 0x0000000304007986 */ /* 0x0003e2000c101904 */
[----:B0-----:R-:W-:-:S05]  /*03a0*/  IMAD.WIDE R10, R9, 0x4, R10 ;  /* 0x00000004090a7825 */ /* 0x001fca00078e020a */
[----:B------:R-:W2:Y:S04]  /*03b0*/  LDG.E R13, desc[UR4][R10.64] ;  /* 0x000000040a0d7981 */ /* 0x000ea8000c1e1900 */
[----:B------:R-:W2:Y:S01]  /*03c0*/  LDG.E R0, desc[UR4][R10.64+0x4] ;  /* 0x000004040a007981 */ /* 0x000ea2000c1e1900 */
[----:B------:R-:W-:Y:S01]  /*03d0*/  BSSY.RECONVERGENT B0, `(.L_x_78) ;  /* 0x0000020000007945 */ /* 0x000fe20003800200 */
[----:B--2---:R-:W-:-:S13]  /*03e0*/  ISETP.GE.AND P0, PT, R13, R0, PT ;  /* 0x000000000d00720c */ /* 0x004fda0003f06270 */
[----:B-1----:R-:W-:Y:S05]  /*03f0*/  @P0 BRA `(.L_x_79) ;  /* 0x0000000000740947 */ /* 0x002fea0003800000 */
.L_x_84:
[----:B0-----:R-:W0:Y:S02]  /*0400*/  LDC.64 R4, c[0x0][0x398] ;  /* 0x0000e600ff047b82 */ /* 0x001e240000000a00 */
[----:B0-----:R-:W-:-:S05]  /*0410*/  IMAD.WIDE R4, R13, 0x4, R4 ;  /* 0x000000040d047825 */ /* 0x001fca00078e0204 */
[----:B------:R-:W2:Y:S01]  /*0420*/  LDG.E R12, desc[UR4][R4.64] ;  /* 0x00000004040c7981 */ /* 0x000ea2000c1e1900 */
[----:B------:R-:W-:Y:S01]  /*0430*/  IMAD.MOV.U32 R17, RZ, RZ, R13 ;  /* 0x000000ffff117224 */ /* 0x000fe200078e000d */
[----:B------:R-:W-:Y:S01]  /*0440*/  BSSY.RECONVERGENT B1, `(.L_x_80) ;  /* 0x0000017000017945 */ /* 0x000fe20003800200 */
[----:B------:R-:W-:-:S05]  /*0450*/  VIADD R13, R13, 0x1 ;  /* 0x000000010d0d7836 */ /* 0x000fca0000000000 */
[----:B------:R-:W-:Y:S02]  /*0460*/  ISETP.NE.AND P0, PT, R13, R0, PT ;  /* 0x000000000d00720c */ /* 0x000fe40003f05270 */
[----:B--2---:R-:W-:-:S13]  /*0470*/  ISETP.GT.AND P1, PT, R12, R9, PT ;  /* 0x000000090c00720c */ /* 0x004fda0003f24270 */
[----:B------:R-:W-:Y:S05]  /*0480*/  @!P1 BRA `(.L_x_81) ;  /* 0x0000000000489947 */ /* 0x000fea0003800000 */
[----:B------:R-:W0:Y:S01]  /*0490*/  LDC.64 R10, c[0x0][0x398] ;  /* 0x0000e600ff0a7b82 */ /* 0x000e220000000a00 */
[----:B------:R-:W-:-:S07]  /*04a0*/  IMAD.MOV.U32 R15, RZ, RZ, R6 ;  /* 0x000000ffff0f7224 */ /* 0x000fce00078e0006 */
.L_x_83:
        /* <DEDUP_REMOVED lines=9> */
.L_x_82:
[----:B------:R-:W0:Y:S02]  /*0540*/  LDC.64 R10, c[0x0][0x3a0] ;  /* 0x0000e800ff0a7b82 */ /* 0x000e240000000a00 */
[----:B0-----:R-:W-:-:S04]  /*0550*/  IMAD.WIDE R4, R17, 0x4, R10 ;  /* 0x0000000411047825 */ /* 0x001fc800078e020a */
[----:B------:R-:W-:Y:S02]  /*0560*/  IMAD.WIDE R10, R15, 0x4, R10 ;  /* 0x000000040f0a7825 */ /* 0x000fe400078e020a */
[----:B------:R-:W2:Y:S04]  /*0570*/  LDG.E R4, desc[UR4][R4.64] ;  /* 0x0000000404047981 */ /* 0x000ea8000c1e1900 */
[----:B------:R-:W2:Y:S02]  /*0580*/  LDG.E R15, desc[UR4][R10.64] ;  /* 0x000000040a0f7981 */ /* 0x000ea4000c1e1900 */
[----:B--2---:R-:W-:-:S05]  /*0590*/  FFMA R15, R4, -R3, R15 ;  /* 0x80000003040f7223 */ /* 0x004fca000000000f */
[----:B------:R0:W-:Y:S02]  /*05a0*/  STG.E desc[UR4][R10.64], R15 ;  /* 0x0000000f0a007986 */ /* 0x0001e4000c101904 */
.L_x_81:
[----:B------:R-:W-:Y:S05]  /*05b0*/  BSYNC.RECONVERGENT B1 ;  /* 0x0000000000017941 */ /* 0x000fea0003800200 */
.L_x_80:
[----:B------:R-:W-:Y:S05]  /*05c0*/  @P0 BRA `(.L_x_84) ;  /* 0xfffffffc008c0947 */ /* 0x000fea000383ffff */
.L_x_79:
[----:B------:R-:W-:Y:S05]  /*05d0*/  BSYNC.RECONVERGENT B0 ;  /* 0x0000000000007941 */ /* 0x000fea0003800200 */
.L_x_78:
[----:B------:R-:W-:Y:S05]  /*05e0*/  @P2 BRA `(.L_x_85) ;  /* 0xfffffff800d02947 */ /* 0x000fea000383ffff */
[----:B------:R-:W-:Y:S05]  /*05f0*/  EXIT ;  /* 0x000000000000794d */ /* 0x000fea0003800000 */
        .weak           $__internal_5_$__cuda_sm3x_div_rn_noftz_f32_slowpath
        .type           $__internal_5_$__cuda_sm3x_div_rn_noftz_f32_slowpath,@function
        .size           $__internal_5_$__cuda_sm3x_div_rn_noftz_f32_slowpath,(.L_x_235 - $__internal_5_$__cuda_sm3x_div_rn_noftz_f32_slowpath)
$__internal_5_$__cuda_sm3x_div_rn_noftz_f32_slowpath:
[----:B------:R-:W-:Y:S01]  /*0600*/  SHF.R.U32.HI R12, RZ, 0x17, R3 ;  /* 0x00000017ff0c7819 */ /* 0x000fe20000011603 */
[----:B------:R-:W-:Y:S01]  /*0610*/  BSSY.RECONVERGENT B1, `(.L_x_86) ;  /* 0x0000063000017945 */ /* 0x000fe20003800200 */
[--C-:B------:R-:W-:Y:S01]  /*0620*/  SHF.R.U32.HI R11, RZ, 0x17, R0.reuse ;  /* 0x00000017ff0b7819 */ /* 0x100fe20000011600 */
[----:B------:R-:W-:Y:S01]  /*0630*/  IMAD.MOV.U32 R13, RZ, RZ, R0 ;  /* 0x000000ffff0d7224 */ /* 0x000fe200078e0000 */
        /* <DEDUP_REMOVED lines=9> */
[----:B------:R-:W-:-:S04]  /*06d0*/  FSETP.GTU.FTZ.AND P0, PT, |R0|, +INF , PT ;  /* 0x7f8000000000780b */ /* 0x000fc80003f1c200 */
        /* <DEDUP_REMOVED lines=21> */
.L_x_87:
[----:B------:R-:W-:Y:S01]  /*0830*/  LEA R0, R12, 0xc0800000, 0x17 ;  /* 0xc08000000c007811 */ /* 0x000fe200078eb8ff */
[----:B------:R-:W-:Y:S04]  /*0840*/  BSSY.RECONVERGENT B2, `(.L_x_92) ;  /* 0x0000036000027945 */ /* 0x000fe80003800200 */
[----:B------:R-:W-:Y:S02]  /*0850*/  IMAD.IADD R14, R3, 0x1, -R0 ;  /* 0x00000001030e7824 */ /* 0x000fe400078e0a00 */
[----:B------:R-:W-:Y:S02]  /*0860*/  VIADD R3, R16, 0xffffff81 ;  /* 0xffffff8110037836 */ /* 0x000fe40000000000 */
        /* <DEDUP_REMOVED lines=14> */
[----:B------:R-:W-:-:S04]  /*0950*/  IMAD.IADD R15, R3, 0x1, R12 ;  /* 0x00000001030f7824 */ /* 0x000fc800078e020c */
[----:B------:R-:W-:-:S05]  /*0960*/  VIADD R3, R15, 0xffffffff ;  /* 0xffffffff0f037836 */ /* 0x000fca0000000000 */
        /* <DEDUP_REMOVED lines=10> */
[C---:B------:R-:W-:Y:S02]  /*0a10*/  VIADD R14, R15.reuse, 0x20 ;  /* 0x000000200f0e7836 */ /* 0x040fe40000000000 */
[CCC-:B------:R-:W-:Y:S01]  /*0a20*/  FFMA.RM R12, R18.reuse, R16.reuse, R13.reuse ;  /* 0x00000010120c7223 */ /* 0x1c0fe2000000400d */
[----:B------:R-:W-:Y:S02]  /*0a30*/  ISETP.NE.AND P3, PT, R15, RZ, PT ;  /* 0x000000ff0f00720c */ /* 0x000fe40003f65270 */
[----:B------:R-:W-:Y:S01]  /*0a40*/  LOP3.LUT R11, R3, 0x7fffff, RZ, 0xc0, !PT ;  /* 0x007fffff030b7812 */ /* 0x000fe200078ec0ff */
[----:B------:R-:W-:Y:S01]  /*0a50*/  FFMA.RP R3, R18, R16, R13 ;  /* 0x0000001012037223 */ /* 0x000fe2000000800d */
[----:B------:R-:W-:Y:S01]  /*0a60*/  IMAD.MOV R13, RZ, RZ, -R15 ;  /* 0x000000ffff0d7224 */ /* 0x000fe200078e0a0f */
[----:B------:R-:W-:Y:S02]  /*0a70*/  ISETP.NE.AND P1, PT, R15, RZ, PT ;  /* 0x000000ff0f00720c */ /* 0x000fe40003f25270 */
[----:B------:R-:W-:-:S02]  /*0a80*/  LOP3.LUT R11, R11, 0x800000, RZ, 0xfc, !PT ;  /* 0x008000000b0b7812 */ /* 0x000fc400078efcff */
[----:B------:R-:W-:Y:S02]  /*0a90*/  FSETP.NEU.FTZ.AND P0, PT, R3, R12, PT ;  /* 0x0000000c0300720b */ /* 0x000fe40003f1d000 */
[----:B------:R-:W-:Y:S02]  /*0aa0*/  SHF.L.U32 R14, R11, R14, RZ ;  /* 0x0000000e0b0e7219 */ /* 0x000fe400000006ff */
[----:B------:R-:W-:Y:S02]  /*0ab0*/  SEL R12, R13, RZ, P3 ;  /* 0x000000ff0d0c7207 */ /* 0x000fe40001800000 */
[----:B------:R-:W-:Y:S02]  /*0ac0*/  ISETP.NE.AND P1, PT, R14, RZ, P1 ;  /* 0x000000ff0e00720c */ /* 0x000fe40000f25270 */
[----:B------:R-:W-:Y:S02]  /*0ad0*/  SHF.R.U32.HI R12, RZ, R12, R11 ;  /* 0x0000000cff0c7219 */ /* 0x000fe4000001160b */
[----:B------:R-:W-:-:S02]  /*0ae0*/  PLOP3.LUT P0, PT, P0, P1, PT, 0xf8, 0x8f ;  /* 0x00000000008f781c */ /* 0x000fc40000703f70 */
[----:B------:R-:W-:Y:S02]  /*0af0*/  SHF.R.U32.HI R14, RZ, 0x1, R12 ;  /* 0x00000001ff0e7819 */ /* 0x000fe4000001160c */
[----:B------:R-:W-:-:S04]  /*0b00*/  SEL R3, RZ, 0x1, !P0 ;  /* 0x00000001ff037807 */ /* 0x000fc80004000000 */
[----:B------:R-:W-:-:S04]  /*0b10*/  LOP3.LUT R3, R3, 0x1, R14, 0xf8, !PT ;  /* 0x0000000103037812 */ /* 0x000fc800078ef80e */
[----:B------:R-:W-:-:S05]  /*0b20*/  LOP3.LUT R3, R3, R12, RZ, 0xc0, !PT ;  /* 0x0000000c03037212 */ /* 0x000fca00078ec0ff */
[----:B------:R-:W-:-:S05]  /*0b30*/  IMAD.IADD R3, R14, 0x1, R3 ;  /* 0x000000010e037824 */ /* 0x000fca00078e0203 */
[----:B------:R-:W-:Y:S01]  /*0b40*/  LOP3.LUT R0, R3, R0, RZ, 0xfc, !PT ;  /* 0x0000000003007212 */ /* 0x000fe200078efcff */
[----:B------:R-:W-:Y:S06]  /*0b50*/  BRA `(.L_x_95) ;  /* 0x0000000000107947 */ /* 0x000fec0003800000 */
.L_x_94:
[----:B------:R-:W-:-:S04]  /*0b60*/  LOP3.LUT R0, R0, 0x80000000, RZ, 0xc0, !PT ;  /* 0x8000000000007812 */ /* 0x000fc800078ec0ff */
[----:B------:R-:W-:Y:S01]  /*0b70*/  LOP3.LUT R0, R0, 0x7f800000, RZ, 0xfc, !PT ;  /* 0x7f80000000007812 */ /* 0x000fe200078efcff */
[----:B------:R-:W-:Y:S06]  /*0b80*/  BRA `(.L_x_95) ;  /* 0x0000000000047947 */ /* 0x000fec0003800000 */
.L_x_93:
[----:B------:R-:W-:-:S07]  /*0b90*/  IMAD R0, R12, 0x800000, R0 ;  /* 0x008000000c007824 */ /* 0x000fce00078e0200 */
.L_x_95:
[----:B------:R-:W-:Y:S05]  /*0ba0*/  BSYNC.RECONVERGENT B2 ;  /* 0x0000000000027941 */ /* 0x000fea0003800200 */
.L_x_92:
[----:B------:R-:W-:Y:S05]  /*0bb0*/  BRA `(.L_x_96) ;  /* 0x0000000000207947 */ /* 0x000fea0003800000 */
.L_x_91:
[----:B------:R-:W-:-:S04]  /*0bc0*/  LOP3.LUT R0, R3, 0x80000000, R13, 0x48, !PT ;  /* 0x8000000003007812 */ /* 0x000fc800078e480d */
[----:B------:R-:W-:Y:S01]  /*0bd0*/  LOP3.LUT R0, R0, 0x7f800000, RZ, 0xfc, !PT ;  /* 0x7f80000000007812 */ /* 0x000fe200078efcff */
[----:B------:R-:W-:Y:S06]  /*0be0*/  BRA `(.L_x_96) ;  /* 0x0000000000147947 */ /* 0x000fec0003800000 */
.L_x_90:
[----:B------:R-:W-:Y:S01]  /*0bf0*/  LOP3.LUT R0, R3, 0x80000000, R13, 0x48, !PT ;  /* 0x8000000003007812 */ /* 0x000fe200078e480d */
[----:B------:R-:W-:Y:S06]  /*0c00*/  BRA `(.L_x_96) ;  /* 0x00000000000c7947 */ /* 0x000fec0003800000 */
.L_x_89:
[----:B------:R-:W0:Y:S01]  /*0c10*/  MUFU.RSQ R0, -QNAN ;  /* 0xffc0000000007908 */ /* 0x000e220000001400 */
[----:B------:R-:W-:Y:S05]  /*0c20*/  BRA `(.L_x_96) ;  /* 0x0000000000047947 */ /* 0x000fea0003800000 */
.L_x_88:
[----:B------:R-:W-:-:S07]  /*0c30*/  FADD.FTZ R0, R0, R3 ;  /* 0x0000000300007221 */ /* 0x000fce0000010000 */
.L_x_96:
[----:B------:R-:W-:Y:S05]  /*0c40*/  BSYNC.RECONVERGENT B1 ;  /* 0x0000000000017941 */ /* 0x000fea0003800200 */
.L_x_86:
[----:B------:R-:W-:-:S04]  /*0c50*/  IMAD.MOV.U32 R11, RZ, RZ, 0x0 ;  /* 0x00000000ff0b7424 */ /* 0x000fc800078e00ff */
[----:B0-----:R-:W-:Y:S05]  /*0c60*/  RET.REL.NODEC R10 `(_Z17ilu0_level_kernelIfEvPKiiS1_S1_PT_S1_iS2_) ;  /* 0xfffffff00ae47950 */ /* 0x001fea0003c3ffff */
.L_x_97:
        /* <DEDUP_REMOVED lines=9> */
.L_x_235:


//--------------------- .text._Z30sparse_trsv_upper_level_kernelIdEvPKiiS1_S1_PKT_S4_PS2_i --------------------------
	.section	.text._Z30sparse_trsv_upper_level_kernelIdEvPKiiS1_S1_PKT_S4_PS2_i,"ax",@progbits
	.align	128
        .global         _Z30sparse_trsv_upper_level_kernelIdEvPKiiS1_S1_PKT_S4_PS2_i
        .type           _Z30sparse_trsv_upper_level_kernelIdEvPKiiS1_S1_PKT_S4_PS2_i,@function
        .size           _Z30sparse_trsv_upper_level_kernelIdEvPKiiS1_S1_PKT_S4_PS2_i,(.L_x_236 - _Z30sparse_trsv_upper_level_kernelIdEvPKiiS1_S1_PKT_S4_PS2_i)
        .other          _Z30sparse_trsv_upper_level_kernelIdEvPKiiS1_S1_PKT_S4_PS2_i,@"STO_CUDA_ENTRY STV_DEFAULT"
_Z30sparse_trsv_upper_level_kernelIdEvPKiiS1_S1_PKT_S4_PS2_i:
.text._Z30sparse_trsv_upper_level_kernelIdEvPKiiS1_S1_PKT_S4_PS2_i:
        /* <DEDUP_REMOVED lines=10> */
[----:B------:R-:W2:Y:S08]  /*00a0*/  LDC.64 R12, c[0x0][0x390] ;  /* 0x0000e400ff0c7b82 */ /* 0x000eb00000000a00 */
[----:B------:R-:W3:Y:S01]  /*00b0*/  LDC.64 R6, c[0x0][0x3a8] ;  /* 0x0000ea00ff067b82 */ /* 0x000ee20000000a00 */
[----:B0-----:R-:W-:-:S05]  /*00c0*/  IMAD.WIDE R10, R3, 0x4, R10 ;  /* 0x00000004030a7825 */ /* 0x001fca00078e020a */
[----:B-1----:R-:W2:Y:S02]  /*00d0*/  LDG.E R0, desc[UR4][R10.64] ;  /* 0x000000040a007981 */ /* 0x002ea4000c1e1900 */
[----:B--2---:R-:W-:-:S05]  /*00e0*/  IMAD.WIDE R12, R0, 0x4, R12 ;  /* 0x00000004000c7825 */ /* 0x004fca00078e020c */
[----:B------:R-:W2:Y:S04]  /*00f0*/  LDG.E R8, desc[UR4][R12.64] ;  /* 0x000000040c087981 */ /* 0x000ea8000c1e1900 */
[----:B------:R-:W2:Y:S01]  /*0100*/  LDG.E R3, desc[UR4][R12.64+0x4] ;  /* 0x000004040c037981 */ /* 0x000ea2000c1e1900 */
[----:B---3--:R-:W-:-:S06]  /*0110*/  IMAD.WIDE R6, R0, 0x8, R6 ;  /* 0x0000000800067825 */ /* 0x008fcc00078e0206 */
[----:B------:R-:W5:Y:S01]  /*0120*/  LDG.E.64 R6, desc[UR4][R6.64] ;  /* 0x0000000406067981 */ /* 0x000f62000c1e1b00 */
[----:B------:R-:W-:Y:S01]  /*0130*/  BSSY.RECONVERGENT B0, `(.L_x_98) ;  /* 0x000006c000007945 */ /* 0x000fe20003800200 */
[----:B------:R-:W-:Y:S02]  /*0140*/  IMAD.MOV.U32 R4, RZ, RZ, 0x0 ;  /* 0x00000000ff047424 */ /* 0x000fe400078e00ff */
[----:B------:R-:W-:Y:S01]  /*0150*/  IMAD.MOV.U32 R5, RZ, RZ, 0x3ff00000 ;  /* 0x3ff00000ff057424 */ /* 0x000fe200078e00ff */
[----:B--2---:R-:W-:-:S13]  /*0160*/  ISETP.GE.AND P0, PT, R8, R3, PT ;  /* 0x000000030800720c */ /* 0x004fda0003f06270 */
[----:B------:R-:W-:Y:S05]  /*0170*/  @P0 BRA `(.L_x_99) ;  /* 0x00000004009c0947 */ /* 0x000fea0003800000 */
[--C-:B------:R-:W-:Y:S01]  /*0180*/  IMAD.IADD R2, R3, 0x1, -R8.reuse ;  /* 0x0000000103027824 */ /* 0x100fe200078e0a08 */
[----:B------:R-:W-:Y:S01]  /*0190*/  BSSY.RECONVERGENT B1, `(.L_x_100) ;  /* 0x0000020000017945 */ /* 0x000fe20003800200 */
[----:B------:R-:W-:Y:S02]  /*01a0*/  IMAD.MOV.U32 R4, RZ, RZ, 0x0 ;  /* 0x00000000ff047424 */ /* 0x000fe400078e00ff */
[----:B------:R-:W-:Y:S01]  /*01b0*/  IMAD.MOV.U32 R5, RZ, RZ, 0x3ff00000 ;  /* 0x3ff00000ff057424 */ /* 0x000fe200078e00ff */
[----:B------:R-:W-:Y:S01]  /*01c0*/  LOP3.LUT P0, R9, R2, 0x3, RZ, 0xc0, !PT ;  /* 0x0000000302097812 */ /* 0x000fe2000780c0ff */
[----:B------:R-:W-:-:S12]  /*01d0*/  IMAD.MOV.U32 R2, RZ, RZ, R8 ;  /* 0x000000ffff027224 */ /* 0x000fd800078e0008 */
[----:B------:R-:W-:Y:S05]  /*01e0*/  @!P0 BRA `(.L_x_101) ;  /* 0x0000000000688947 */ /* 0x000fea0003800000 */
[----:B------:R-:W0:Y:S01]  /*01f0*/  LDC.64 R10, c[0x0][0x3b0] ;  /* 0x0000ec00ff0a7b82 */ /* 0x000e220000000a00 */
[----:B------:R-:W-:Y:S02]  /*0200*/  IMAD.MOV R9, RZ, RZ, -R9 ;  /* 0x000000ffff097224 */ /* 0x000fe400078e0a09 */
[----:B------:R-:W-:Y:S02]  /*0210*/  IMAD.MOV.U32 R2, RZ, RZ, R8 ;  /* 0x000000ffff027224 */ /* 0x000fe400078e0008 */
[----:B------:R-:W-:Y:S02]  /*0220*/  IMAD.MOV.U32 R4, RZ, RZ, 0x0 ;  /* 0x00000000ff047424 */ /* 0x000fe400078e00ff */
[----:B------:R-:W-:Y:S01]  /*0230*/  IMAD.MOV.U32 R5, RZ, RZ, 0x3ff00000 ;  /* 0x3ff00000ff057424 */ /* 0x000fe200078e00ff */
[----:B------:R-:W1:Y:S08]  /*0240*/  LDC.64 R12, c[0x0][0x3a0] ;  /* 0x0000e800ff0c7b82 */ /* 0x000e700000000a00 */
[----:B------:R-:W2:Y:S02]  /*0250*/  LDC.64 R14, c[0x0][0x398] ;  /* 0x0000e600ff0e7b82 */ /* 0x000ea40000000a00 */
.L_x_105:
[----:B--2---:R-:W-:-:S06]  /*0260*/  IMAD.WIDE R16, R2, 0x4, R14 ;  /* 0x0000000402107825 */ /* 0x004fcc00078e020e */
[----:B------:R-:W2:Y:S01]  /*0270*/  LDG.E R17, desc[UR4][R16.64] ;  /* 0x0000000410117981 */ /* 0x000ea2000c1e1900 */
[----:B------:R-:W-:Y:S01]  /*0280*/  VIADD R9, R9, 0x1 ;  /* 0x0000000109097836 */ /* 0x000fe20000000000 */
[----:B------:R-:W-:Y:S01]  /*0290*/  BSSY.RECONVERGENT B2, `(.L_x_102) ;  /* 0x000000d000027945 */ /* 0x000fe20003800200 */
[----:B-1----:R-:W-:-:S03]  /*02a0*/  IMAD.WIDE R18, R2, 0x8, R12 ;  /* 0x0000000802127825 */ /* 0x002fc600078e020c */
[----:B------:R-:W-:Y:S02]  /*02b0*/  ISETP.NE.AND P1, PT, R9, RZ, PT ;  /* 0x000000ff0900720c */ /* 0x000fe40003f25270 */
[----:B--2---:R-:W-:-:S13]  /*02c0*/  ISETP.GT.AND P0, PT, R17, R0, PT ;  /* 0x000000001100720c */ /* 0x004fda0003f04270 */
[----:B-----5:R-:W-:Y:S05]  /*02d0*/  @P0 BRA `(.L_x_103) ;  /* 0x0000000000100947 */ /* 0x020fea0003800000 */
[----:B------:R-:W-:-:S13]  /*02e0*/  ISETP.NE.AND P0, PT, R17, R0, PT ;  /* 0x000000001100720c */ /* 0x000fda0003f05270 */
[----:B------:R-:W-:Y:S05]  /*02f0*/  @P0 BRA `(.L_x_104) ;  /* 0x0000000000180947 */ /* 0x000fea0003800000 */
[----:B------:R1:W5:Y:S01]  /*0300*/  LDG.E.64 R4, desc[UR4][R18.64] ;  /* 0x0000000412047981 */ /* 0x000362000c1e1b00 */
[----:B------:R-:W-:Y:S05]  /*0310*/  BRA `(.L_x_104) ;  /* 0x0000000000107947 */ /* 0x000fea0003800000 */
.L_x_103:
[----:B0-----:R-:W-:Y:S01]  /*0320*/  IMAD.WIDE R16, R17, 0x8, R10 ;  /* 0x0000000811107825 */ /* 0x001fe200078e020a */
[----:B------:R-:W2:Y:S05]  /*0330*/  LDG.E.64 R18, desc[UR4][R18.64] ;  /* 0x0000000412127981 */ /* 0x000eaa000c1e1b00 */
[----:B------:R-:W2:Y:S02]  /*0340*/  LDG.E.64 R16, desc[UR4][R16.64] ;  /* 0x0000000410107981 */ /* 0x000ea4000c1e1b00 */
[----:B--2--5:R-:W-:-:S11]  /*0350*/  DFMA R6, -R18, R16, R6 ;  /* 0x000000101206722b */ /* 0x024fd60000000106 */
.L_x_104:
[----:B------:R-:W-:Y:S05]  /*0360*/  BSYNC.RECONVERGENT B2 ;  /* 0x0000000000027941 */ /* 0x000fea0003800200 */
.L_x_102:
[----:B------:R-:W-:Y:S01]  /*0370*/  VIADD R2, R2, 0x1 ;  /* 0x0000000102027836 */ /* 0x000fe20000000000 */
[----:B------:R-:W-:Y:S06]  /*0380*/  @P1 BRA `(.L_x_105) ;  /* 0xfffffffc00b41947 */ /* 0x000fec000383ffff */
.L_x_101:
[----:B------:R-:W-:Y:S05]  /*0390*/  BSYNC.RECONVERGENT B1 ;  /* 0x0000000000017941 */ /* 0x000fea0003800200 */
.L_x_100:
[----:B------:R-:W-:-:S05]  /*03a0*/  IMAD.IADD R8, R8, 0x1, -R3 ;  /* 0x0000000108087824 */ /* 0x000fca00078e0a03 */
[----:B------:R-:W-:-:S13]  /*03b0*/  ISETP.GT.U32.AND P0, PT, R8, -0x4, PT ;  /* 0xfffffffc0800780c */ /* 0x000fda0003f04070 */
[----:B------:R-:W-:Y:S05]  /*03c0*/  @P0 BRA `(.L_x_99) ;  /* 0x0000000400080947 */ /* 0x000fea0003800000 */
[----:B0-----:R-:W0:Y:S01]  /*03d0*/  LDC.64 R10, c[0x0][0x398] ;  /* 0x0000e600ff0a7b82 */ /* 0x001e220000000a00 */
[----:B------:R-:W-:-:S07]  /*03e0*/  IMAD.IADD R3, R2, 0x1, -R3 ;  /* 0x0000000102037824 */ /* 0x000fce00078e0a03 */
[----:B------:R-:W2:Y:S08]  /*03f0*/  LDC.64 R12, c[0x0][0x3a0] ;  /* 0x0000e800ff0c7b82 */ /* 0x000eb00000000a00 */
[----:B------:R-:W3:Y:S01]  /*0400*/  LDC.64 R8, c[0x0][0x3b0] ;  /* 0x0000ec00ff087b82 */ /* 0x000ee20000000a00 */
[----:B0-----:R-:W-:-:S05]  /*0410*/  IADD3 R10, P0, PT, R10, 0x8, RZ ;  /* 0x000000080a0a7810 */ /* 0x001fca0007f1e0ff */
[----:B------:R-:W-:Y:S01]  /*0420*/  IMAD.X R11, RZ, RZ, R11, P0 ;  /* 0x000000ffff0b7224 */ /* 0x000fe200000e060b */
[----:B--2---:R-:W-:-:S05]  /*0430*/  IADD3 R12, P1, PT, R12, 0x10, RZ ;  /* 0x000000100c0c7810 */ /* 0x004fca0007f3e0ff */
[----:B------:R-:W-:-:S08]  /*0440*/  IMAD.X R13, RZ, RZ, R13, P1 ;  /* 0x000000ffff0d7224 */ /* 0x000fd000008e060d */
.L_x_118:
[----:B------:R-:W-:-:S05]  /*0450*/  IMAD.WIDE R16, R2, 0x4, R10 ;  /* 0x0000000402107825 */ /* 0x000fca00078e020a */
[----:B--2---:R-:W2:Y:S01]  /*0460*/  LDG.E R21, desc[UR4][R16.64+-0x8] ;  /* 0xfffff80410157981 */ /* 0x004ea2000c1e1900 */
[----:B------:R-:W-:Y:S01]  /*0470*/  VIADD R3, R3, 0x4 ;  /* 0x0000000403037836 */ /* 0x000fe20000000000 */
[----:B------:R-:W-:Y:S01]  /*0480*/  BSSY.RECONVERGENT B1, `(.L_x_106) ;  /* 0x000000d000017945 */ /* 0x000fe20003800200 */
[----:B01--4-:R-:W-:-:S03]  /*0490*/  IMAD.WIDE R14, R2, 0x8, R12 ;  /* 0x00000008020e7825 */ /* 0x013fc600078e020c */
[----:B------:R-:W-:Y:S02]  /*04a0*/  ISETP.NE.AND P0, PT, R3, RZ, PT ;  /* 0x000000ff0300720c */ /* 0x000fe40003f05270 */
[----:B--2---:R-:W-:-:S13]  /*04b0*/  ISETP.GT.AND P1, PT, R21, R0, PT ;  /* 0x000000001500720c */ /* 0x004fda0003f24270 */
[----:B------:R-:W-:Y:S05]  /*04c0*/  @!P1 BRA `(.L_x_107) ;  /* 0x0000000000149947 */ /* 0x000fea0003800000 */
[----:B---3--:R-:W-:Y:S01]  /*04d0*/  IMAD.WIDE R20, R21, 0x8, R8 ;  /* 0x0000000815147825 */ /* 0x008fe200078e0208 */
[----:B-1----:R-:W2:Y:S05]  /*04e0*/  LDG.E.64 R18, desc[UR4][R14.64+-0x10] ;  /* 0xfffff0040e127981 */ /* 0x002eaa000c1e1b00 */
[----:B------:R-:W2:Y:S02]  /*04f0*/  LDG.E.64 R20, desc[UR4][R20.64] ;  /* 0x0000000414147981 */ /* 0x000ea4000c1e1b00 */
[----:B--2--5:R-:W-:Y:S01]  /*0500*/  DFMA R6, -R18, R20, R6 ;  /* 0x000000141206722b */ /* 0x024fe20000000106 */
[----:B------:R-:W-:Y:S10]  /*0510*/  BRA `(.L_x_108) ;  /* 0x00000000000c7947 */ /* 0x000ff40003800000 */
.L_x_107:
[----:B------:R-:W-:-:S13]  /*0520*/  ISETP.NE.AND P1, PT, R21, R0, PT ;  /* 0x000000001500720c */ /* 0x000fda0003f25270 */
[----:B------:R-:W-:Y:S05]  /*0530*/  @P1 BRA `(.L_x_108) ;  /* 0x0000000000041947 */ /* 0x000fea0003800000 */
[----:B-----5:R0:W5:Y:S02]  /*0540*/  LDG.E.64 R4, desc[UR4][R14.64+-0x10] ;  /* 0xfffff0040e047981 */ /* 0x020164000c1e1b00 */
.L_x_108:
[----:B------:R-:W-:Y:S05]  /*0550*/  BSYNC.RECONVERGENT B1 ;  /* 0x0000000000017941 */ /* 0x000fea0003800200 */
.L_x_106:
[----:B-1----:R-:W2:Y:S01]  /*0560*/  LDG.E R19, desc[UR4][R16.64+-0x4] ;  /* 0xfffffc0410137981 */ /* 0x002ea2000c1e1900 */
[----:B------:R-:W-:Y:S01]  /*0570*/  BSSY.RECONVERGENT B1, `(.L_x_109) ;  /* 0x000000b000017945 */ /* 0x000fe20003800200 */
[----:B--2---:R-:W-:-:S13]  /*0580*/  ISETP.GT.AND P1, PT, R19, R0, PT ;  /* 0x000000001300720c */ /* 0x004fda0003f24270 */
[----:B------:R-:W-:Y:S05]  /*0590*/  @P1 BRA `(.L_x_110) ;  /* 0x0000000000101947 */ /* 0x000fea0003800000 */
[----:B------:R-:W-:-:S13]  /*05a0*/  ISETP.NE.AND P1, PT, R19, R0, PT ;  /* 0x000000001300720c */ /* 0x000fda0003f25270 */
[----:B------:R-:W-:Y:S05]  /*05b0*/  @P1 BRA `(.L_x_111) ;  /* 0x0000000000181947 */ /* 0x000fea0003800000 */
[----:B-----5:R1:W5:Y:S01]  /*05c0*/  LDG.E.64 R4, desc[UR4][R14.64+-0x8] ;  /* 0xfffff8040e047981 */ /* 0x020362000c1e1b00 */
[----:B------:R-:W-:Y:S05]  /*05d0*/  BRA `(.L_x_111) ;  /* 0x0000000000107947 */ /* 0x000fea0003800000 */
.L_x_110:
[----:B---3--:R-:W-:Y:S01]  /*05e0*/  IMAD.WIDE R18, R19, 0x8, R8 ;  /* 0x0000000813127825 */ /* 0x008fe200078e0208 */
[----:B------:R-:W2:Y:S05]  /*05f0*/  LDG.E.64 R20, desc[UR4][R14.64+-0x8] ;  /* 0xfffff8040e147981 */ /* 0x000eaa000c1e1b00 */
[----:B------:R-:W2:Y:S02]  /*0600*/  LDG.E.64 R18, desc[UR4][R18.64] ;  /* 0x0000000412127981 */ /* 0x000ea4000c1e1b00 */
[----:B--2--5:R-:W-:-:S11]  /*0610*/  DFMA R6, -R20, R18, R6 ;  /* 0x000000121406722b */ /* 0x024fd60000000106 */
.L_x_111:
[----:B------:R-:W-:Y:S05]  /*0620*/  BSYNC.RECONVERGENT B1 ;  /* 0x0000000000017941 */ /* 0x000fea0003800200 */
.L_x_109:
[----:B------:R-:W2:Y:S01]  /*0630*/  LDG.E R19, desc[UR4][R16.64] ;  /* 0x0000000410137981 */ /* 0x000ea2000c1e1900 */
[----:B------:R-:W-:Y:S01]  /*0640*/  BSSY.RECONVERGENT B1, `(.L_x_112) ;  /* 0x000000b000017945 */ /* 0x000fe20003800200 */
[----:B--2---:R-:W-:-:S13]  /*0650*/  ISETP.GT.AND P1, PT, R19, R0, PT ;  /* 0x000000001300720c */ /* 0x004fda0003f24270 */
[----:B------:R-:W-:Y:S05]  /*0660*/  @P1 BRA `(.L_x_113) ;  /* 0x0000000000101947 */ /* 0x000fea0003800000 */
[----:B------:R-:W-:-:S13]  /*0670*/  ISETP.NE.AND P1, PT, R19, R0, PT ;  /* 0x000000001300720c */ /* 0x000fda0003f25270 */
[----:B------:R-:W-:Y:S05]  /*0680*/  @P1 BRA `(.L_x_114) ;  /* 0x0000000000181947 */ /* 0x000fea0003800000 */
[----:B-----5:R2:W5:Y:S01]  /*0690*/  LDG.E.64 R4, desc[UR4][R14.64] ;  /* 0x000000040e047981 */ /* 0x020562000c1e1b00 */
[----:B------:R-:W-:Y:S05]  /*06a0*/  BRA `(.L_x_114) ;  /* 0x0000000000107947 */ /* 0x000fea0003800000 */
.L_x_113:
[----:B---3--:R-:W-:Y:S01]  /*06b0*/  IMAD.WIDE R18, R19, 0x8, R8 ;  /* 0x0000000813127825 */ /* 0x008fe200078e0208 */
[----:B------:R-:W2:Y:S05]  /*06c0*/  LDG.E.64 R20, desc[UR4][R14.64] ;  /* 0x000000040e147981 */ /* 0x000eaa000c1e1b00 */
[----:B------:R-:W2:Y:S02]  /*06d0*/  LDG.E.64 R18, desc[UR4][R18.64] ;  /* 0x0000000412127981 */ /* 0x000ea4000c1e1b00 */
[----:B--2--5:R-:W-:-:S11]  /*06e0*/  DFMA R6, -R20, R18, R6 ;  /* 0x000000121406722b */ /* 0x024fd60000000106 */
.L_x_114:
[----:B------:R-:W-:Y:S05]  /*06f0*/  BSYNC.RECONVERGENT B1 ;  /* 0x0000000000017941 */ /* 0x000fea0003800200 */
.L_x_112:
[----:B------:R-:W4:Y:S01]  /*0700*/  LDG.E R17, desc[UR4][R16.64+0x4] ;  /* 0x0000040410117981 */ /* 0x000f22000c1e1900 */
[----:B------:R-:W-:Y:S01]  /*0710*/  BSSY.RECONVERGENT B1, `(.L_x_115) ;  /* 0x000000b000017945 */ /* 0x000fe20003800200 */
[----:B----4-:R-:W-:-:S13]  /*0720*/  ISETP.GT.AND P1, PT, R17, R0, PT ;  /* 0x000000001100720c */ /* 0x010fda0003f24270 */
[----:B------:R-:W-:Y:S05]  /*0730*/  @P1 BRA `(.L_x_116) ;  /* 0x0000000000101947 */ /* 0x000fea0003800000 */
[----:B------:R-:W-:-:S13]  /*0740*/  ISETP.NE.AND P1, PT, R17, R0, PT ;  /* 0x000000001100720c */ /* 0x000fda0003f25270 */
[----:B------:R-:W-:Y:S05]  /*0750*/  @P1 BRA `(.L_x_117) ;  /* 0x0000000000181947 */ /* 0x000fea0003800000 */
[----:B-----5:R4:W5:Y:S01]  /*0760*/  LDG.E.64 R4, desc[UR4][R14.64+0x8] ;  /* 0x000008040e047981 */ /* 0x020962000c1e1b00 */
[----:B------:R-:W-:Y:S05]  /*0770*/  BRA `(.L_x_117) ;  /* 0x0000000000107947 */ /* 0x000fea0003800000 */
.L_x_116:
[----:B---3--:R-:W-:Y:S01]  /*0780*/  IMAD.WIDE R16, R17, 0x8, R8 ;  /* 0x0000000811107825 */ /* 0x008fe200078e0208 */
[----:B012---:R-:W2:Y:S05]  /*0790*/  LDG.E.64 R14, desc[UR4][R14.64+0x8] ;  /* 0x000008040e0e7981 */ /* 0x007eaa000c1e1b00 */
[----:B------:R-:W2:Y:S02]  /*07a0*/  LDG.E.64 R16, desc[UR4][R16.64] ;  /* 0x0000000410107981 */ /* 0x000ea4000c1e1b00 */
[----:B--2--5:R-:W-:-:S11]  /*07b0*/  DFMA R6, -R14, R16, R6 ;  /* 0x000000100e06722b */ /* 0x024fd60000000106 */
.L_x_117:
[----:B------:R-:W-:Y:S05]  /*07c0*/  BSYNC.RECONVERGENT B1 ;  /* 0x0000000000017941 */ /* 0x000fea0003800200 */
.L_x_115:
[----:B------:R-:W-:Y:S01]  /*07d0*/  VIADD R2, R2, 0x4 ;  /* 0x0000000402027836 */ /* 0x000fe20000000000 */
[----:B------:R-:W-:Y:S06]  /*07e0*/  @P0 BRA `(.L_x_118) ;  /* 0xfffffffc00180947 */ /* 0x000fec000383ffff */
.L_x_99:
[----:B------:R-:W-:Y:S05]  /*07f0*/  BSYNC.RECONVERGENT B0 ;  /* 0x0000000000007941 */ /* 0x000fea0003800200 */
.L_x_98:
[----:B-----5:R-:W3:Y:S01]  /*0800*/  MUFU.RCP64H R3, R5 ;  /* 0x0000000500037308 */ /* 0x020ee20000001800 */
[----:B------:R-:W-:Y:S01]  /*0810*/  IMAD.MOV.U32 R2, RZ, RZ, 0x1 ;  /* 0x00000001ff027424 */ /* 0x000fe200078e00ff */
[----:B------:R-:W-:Y:S01]  /*0820*/  FSETP.GEU.AND P1, PT, |R7|, 6.5827683646048100446e-37, PT ;  /* 0x036000000700780b */ /* 0x000fe20003f2e200 */
[----:B------:R-:W-:Y:S04]  /*0830*/  BSSY.RECONVERGENT B0, `(.L_x_119) ;  /* 0x000000e000007945 */ /* 0x000fe80003800200 */
[----:B---3--:R-:W-:-:S08]  /*0840*/  DFMA R8, R2, -R4, 1 ;  /* 0x3ff000000208742b */ /* 0x008fd00000000804 */
[----:B------:R-:W-:-:S08]  /*0850*/  DFMA R8, R8, R8, R8 ;  /* 0x000000080808722b */ /* 0x000fd00000000008 */
[----:B------:R-:W-:-:S08]  /*0860*/  DFMA R8, R2, R8, R2 ;  /* 0x000000080208722b */ /* 0x000fd00000000002 */
[----:B------:R-:W-:-:S08]  /*0870*/  DFMA R2, R8, -R4, 1 ;  /* 0x3ff000000802742b */ /* 0x000fd00000000804 */
[----:B------:R-:W-:-:S08]  /*0880*/  DFMA R2, R8, R2, R8 ;  /* 0x000000020802722b */ /* 0x000fd00000000008 */
[----:B------:R-:W-:-:S08]  /*0890*/  DMUL R8, R2, R6 ;  /* 0x0000000602087228 */ /* 0x000fd00000000000 */
[----:B0-----:R-:W-:-:S08]  /*08a0*/  DFMA R10, R8, -R4, R6 ;  /* 0x80000004080a722b */ /* 0x001fd00000000006 */
[----:B------:R-:W-:-:S10]  /*08b0*/  DFMA R2, R2, R10, R8 ;  /* 0x0000000a0202722b */ /* 0x000fd40000000008 */
[----:B------:R-:W-:-:S05]  /*08c0*/  FFMA R8, RZ, R5, R3 ;  /* 0x00000005ff087223 */ /* 0x000fca0000000003 */
[----:B------:R-:W-:-:S13]  /*08d0*/  FSETP.GT.AND P0, PT, |R8|, 1.469367938527859385e-39, PT ;  /* 0x001000000800780b */ /* 0x000fda0003f04200 */
[----:B------:R-:W-:Y:S05]  /*08e0*/  @P0 BRA P1, `(.L_x_120) ;  /* 0x0000000000080947 */ /* 0x000fea0000800000 */
[----:B------:R-:W-:-:S07]  /*08f0*/  MOV R10, 0x910 ;  /* 0x00000910000a7802 */ /* 0x000fce0000000f00 */
[----:B-12-4-:R-:W-:Y:S05]  /*0900*/  CALL.REL.NOINC `($__internal_6_$__cuda_sm20_div_rn_f64_full) ;  /* 0x0000000000147944 */ /* 0x016fea0003c00000 */
.L_x_120:
[----:B------:R-:W-:Y:S05]  /*0910*/  BSYNC.RECONVERGENT B0 ;  /* 0x0000000000007941 */ /* 0x000fea0003800200 */
.L_x_119:
[----:B------:R-:W0:Y:S02]  /*0920*/  LDC.64 R4, c[0x0][0x3b0] ;  /* 0x0000ec00ff047b82 */ /* 0x000e240000000a00 */
[----:B0-----:R-:W-:-:S05]  /*0930*/  IMAD.WIDE R4, R0, 0x8, R4 ;  /* 0x0000000800047825 */ /* 0x001fca00078e0204 */
[----:B------:R-:W-:Y:S01]  /*0940*/  STG.E.64 desc[UR4][R4.64], R2 ;  /* 0x0000000204007986 */ /* 0x000fe2000c101b04 */
[----:B------:R-:W-:Y:S05]  /*0950*/  EXIT ;  /* 0x000000000000794d */ /* 0x000fea0003800000 */
        .weak           $__internal_6_$__cuda_sm20_div_rn_f64_full
        .type           $__internal_6_$__cuda_sm20_div_rn_f64_full,@function
        .size           $__internal_6_$__cuda_sm20_div_rn_f64_full,(.L_x_236 - $__internal_6_$__cuda_sm20_div_rn_f64_full)
$__internal_6_$__cuda_sm20_div_rn_f64_full:
[C---:B------:R-:W-:Y:S01]  /*0960*/  FSETP.GEU.AND P0, PT, |R5|.reuse, 1.469367938527859385e-39, PT ;  /* 0x001000000500780b */ /* 0x040fe20003f0e200 */
[----:B------:R-:W-:Y:S01]  /*0970*/  IMAD.MOV.U32 R16, RZ, RZ, 0x1 ;  /* 0x00000001ff107424 */ /* 0x000fe200078e00ff */
[----:B------:R-:W-:Y:S01]  /*0980*/  LOP3.LUT R2, R5, 0x800fffff, RZ, 0xc0, !PT ;  /* 0x800fffff05027812 */ /* 0x000fe200078ec0ff */
[----:B------:R-:W-:Y:S01]  /*0990*/  BSSY.RECONVERGENT B1, `(.L_x_121) ;  /* 0x0000055000017945 */ /* 0x000fe20003800200 */
[C---:B------:R-:W-:Y:S02]  /*09a0*/  FSETP.GEU.AND P2, PT, |R7|.reuse, 1.469367938527859385e-39, PT ;  /* 0x001000000700780b */ /* 0x040fe40003f4e200 */
[----:B------:R-:W-:Y:S01]  /*09b0*/  LOP3.LUT R3, R2, 0x3ff00000, RZ, 0xfc, !PT ;  /* 0x3ff0000002037812 */ /* 0x000fe200078efcff */
[----:B------:R-:W-:Y:S01]  /*09c0*/  IMAD.MOV.U32 R2, RZ, RZ, R4 ;  /* 0x000000ffff027224 */ /* 0x000fe200078e0004 */
[----:B------:R-:W-:Y:S02]  /*09d0*/  LOP3.LUT R11, R7, 0x7ff00000, RZ, 0xc0, !PT ;  /* 0x7ff00000070b7812 */ /* 0x000fe400078ec0ff */
[----:B------:R-:W-:-:S03]  /*09e0*/  LOP3.LUT R14, R5, 0x7ff00000, RZ, 0xc0, !PT ;  /* 0x7ff00000050e7812 */ /* 0x000fc600078ec0ff */
[----:B------:R-:W-:Y:S01]  /*09f0*/  @!P0 DMUL R2, R4, 8.98846567431157953865e+307 ;  /* 0x7fe0000004028828 */ /* 0x000fe20000000000 */
[----:B------:R-:W-:-:S03]  /*0a00*/  ISETP.GE.U32.AND P1, PT, R11, R14, PT ;  /* 0x0000000e0b00720c */ /* 0x000fc60003f26070 */
[----:B------:R-:W-:Y:S01]  /*0a10*/  @!P2 LOP3.LUT R12, R5, 0x7ff00000, RZ, 0xc0, !PT ;  /* 0x7ff00000050ca812 */ /* 0x000fe200078ec0ff */
[----:B------:R-:W-:Y:S01]  /*0a20*/  @!P2 IMAD.MOV.U32 R18, RZ, RZ, RZ ;  /* 0x000000ffff12a224 */ /* 0x000fe200078e00ff */
[----:B------:R-:W0:Y:S02]  /*0a30*/  MUFU.RCP64H R17, R3 ;  /* 0x0000000300117308 */ /* 0x000e240000001800 */
[----:B------:R-:W-:Y:S01]  /*0a40*/  @!P2 ISETP.GE.U32.AND P3, PT, R11, R12, PT ;  /* 0x0000000c0b00a20c */ /* 0x000fe20003f66070 */
[----:B------:R-:W-:-:S05]  /*0a50*/  IMAD.MOV.U32 R12, RZ, RZ, 0x1ca00000 ;  /* 0x1ca00000ff0c7424 */ /* 0x000fca00078e00ff */
[----:B------:R-:W-:-:S04]  /*0a60*/  @!P2 SEL R13, R12, 0x63400000, !P3 ;  /* 0x634000000c0da807 */ /* 0x000fc80005800000 */
[----:B------:R-:W-:-:S04]  /*0a70*/  @!P2 LOP3.LUT R13, R13, 0x80000000, R7, 0xf8, !PT ;  /* 0x800000000d0da812 */ /* 0x000fc800078ef807 */
[----:B------:R-:W-:Y:S01]  /*0a80*/  @!P2 LOP3.LUT R19, R13, 0x100000, RZ, 0xfc, !PT ;  /* 0x001000000d13a812 */ /* 0x000fe200078efcff */
        /* <DEDUP_REMOVED lines=8> */
[----:B------:R-:W-:Y:S01]  /*0b10*/  DFMA R16, R16, R20, R16 ;  /* 0x000000141010722b */ /* 0x000fe20000000010 */
[----:B------:R-:W-:Y:S02]  /*0b20*/  IMAD.MOV.U32 R21, RZ, RZ, R11 ;  /* 0x000000ffff157224 */ /* 0x000fe400078e000b */
[----:B------:R-:W-:Y:S01]  /*0b30*/  IMAD.MOV.U32 R20, RZ, RZ, R14 ;  /* 0x000000ffff147224 */ /* 0x000fe200078e000e */
[----:B------:R-:W-:Y:S02]  /*0b40*/  @!P0 LOP3.LUT R20, R3, 0x7ff00000, RZ, 0xc0, !PT ;  /* 0x7ff0000003148812 */ /* 0x000fe400078ec0ff */
[----:B------:R-:W-:Y:S02]  /*0b50*/  @!P2 LOP3.LUT R21, R9, 0x7ff00000, RZ, 0xc0, !PT ;  /* 0x7ff000000915a812 */ /* 0x000fe400078ec0ff */
[----:B------:R-:W-:Y:S01]  /*0b60*/  DMUL R18, R16, R8 ;  /* 0x0000000810127228 */ /* 0x000fe20000000000 */
[----:B------:R-:W-:Y:S02]  /*0b70*/  VIADD R22, R20, 0xffffffff ;  /* 0xffffffff14167836 */ /* 0x000fe40000000000 */
[----:B------:R-:W-:-:S05]  /*0b80*/  VIADD R13, R21, 0xffffffff ;  /* 0xffffffff150d7836 */ /* 0x000fca0000000000 */
[----:B------:R-:W-:Y:S01]  /*0b90*/  DFMA R14, R18, -R2, R8 ;  /* 0x80000002120e722b */ /* 0x000fe20000000008 */
[----:B------:R-:W-:-:S04]  /*0ba0*/  ISETP.GT.U32.AND P0, PT, R13, 0x7feffffe, PT ;  /* 0x7feffffe0d00780c */ /* 0x000fc80003f04070 */
[----:B------:R-:W-:-:S03]  /*0bb0*/  ISETP.GT.U32.OR P0, PT, R22, 0x7feffffe, P0 ;  /* 0x7feffffe1600780c */ /* 0x000fc60000704470 */
[----:B------:R-:W-:-:S10]  /*0bc0*/  DFMA R14, R16, R14, R18 ;  /* 0x0000000e100e722b */ /* 0x000fd40000000012 */
[----:B------:R-:W-:Y:S05]  /*0bd0*/  @P0 BRA `(.L_x_122) ;  /* 0x00000000006c0947 */ /* 0x000fea0003800000 */
[----:B------:R-:W-:-:S04]  /*0be0*/  LOP3.LUT R16, R5, 0x7ff00000, RZ, 0xc0, !PT ;  /* 0x7ff0000005107812 */ /* 0x000fc800078ec0ff */
[CC--:B------:R-:W-:Y:S02]  /*0bf0*/  VIADDMNMX R6, R11.reuse, -R16.reuse, 0xb9600000, !PT ;  /* 0xb96000000b067446 */ /* 0x0c0fe40007800910 */
[----:B------:R-:W-:Y:S02]  /*0c00*/  ISETP.GE.U32.AND P0, PT, R11, R16, PT ;  /* 0x000000100b00720c */ /* 0x000fe40003f06070 */
[----:B------:R-:W-:Y:S02]  /*0c10*/  VIMNMX R6, PT, PT, R6, 0x46a00000, PT ;  /* 0x46a0000006067848 */ /* 0x000fe40003fe0100 */
[----:B------:R-:W-:-:S05]  /*0c20*/  SEL R11, R12, 0x63400000, !P0 ;  /* 0x634000000c0b7807 */ /* 0x000fca0004000000 */
[----:B------:R-:W-:Y:S02]  /*0c30*/  IMAD.IADD R11, R6, 0x1, -R11 ;  /* 0x00000001060b7824 */ /* 0x000fe400078e0a0b */
[----:B------:R-:W-:Y:S02]  /*0c40*/  IMAD.MOV.U32 R6, RZ, RZ, RZ ;  /* 0x000000ffff067224 */ /* 0x000fe400078e00ff */
        /* <DEDUP_REMOVED lines=20> */
.L_x_122:
        /* <DEDUP_REMOVED lines=16> */
.L_x_125:
[----:B------:R-:W-:Y:S01]  /*0e90*/  LOP3.LUT R13, R5, 0x80000, RZ, 0xfc, !PT ;  /* 0x00080000050d7812 */ /* 0x000fe200078efcff */
[----:B------:R-:W-:Y:S01]  /*0ea0*/  IMAD.MOV.U32 R12, RZ, RZ, R4 ;  /* 0x000000ffff0c7224 */ /* 0x000fe200078e0004 */
[----:B------:R-:W-:Y:S06]  /*0eb0*/  BRA `(.L_x_123) ;  /* 0x0000000000087947 */ /* 0x000fec0003800000 */
.L_x_124:
[----:B------:R-:W-:Y:S01]  /*0ec0*/  LOP3.LUT R13, R7, 0x80000, RZ, 0xfc, !PT ;  /* 0x00080000070d7812 */ /* 0x000fe200078efcff */
[----:B------:R-:W-:-:S07]  /*0ed0*/  IMAD.MOV.U32 R12, RZ, RZ, R6 ;  /* 0x000000ffff0c7224 */ /* 0x000fce00078e0006 */
.L_x_123:
[----:B------:R-:W-:Y:S05]  /*0ee0*/  BSYNC.RECONVERGENT B1 ;  /* 0x0000000000017941 */ /* 0x000fea0003800200 */
.L_x_121:
[----:B------:R-:W-:Y:S02]  /*0ef0*/  IMAD.MOV.U32 R11, RZ, RZ, 0x0 ;  /* 0x00000000ff0b7424 */ /* 0x000fe400078e00ff */
[----:B------:R-:W-:Y:S02]  /*0f00*/  IMAD.MOV.U32 R2, RZ, RZ, R12 ;  /* 0x000000ffff027224 */ /* 0x000fe400078e000c */
[----:B------:R-:W-:Y:S01]  /*0f10*/  IMAD.MOV.U32 R3, RZ, RZ, R13 ;  /* 0x000000ffff037224 */ /* 0x000fe200078e000d */
[----:B------:R-:W-:Y:S06]  /*0f20*/  RET.REL.NODEC R10 `(_Z30sparse_trsv_upper_level_kernelIdEvPKiiS1_S1_PKT_S4_PS2_i) ;  /* 0xfffffff00a347950 */ /* 0x000fec0003c3ffff */
.L_x_126:
        /* <DEDUP_REMOVED lines=13> */
.L_x_236:


//--------------------- .text._Z30sparse_trsv_upper_level_kernelIfEvPKiiS1_S1_PKT_S4_PS2_i --------------------------
	.section	.text._Z30sparse_trsv_upper_level_kernelIfEvPKiiS1_S1_PKT_S4_PS2_i,"ax",@progbits
	.align	128
        .global         _Z30sparse_trsv_upper_level_kernelIfEvPKiiS1_S1_PKT_S4_PS2_i
        .type           _Z30sparse_trsv_upper_level_kernelIfEvPKiiS1_S1_PKT_S4_PS2_i,@function
        .size           _Z30sparse_trsv_upper_level_kernelIfEvPKiiS1_S1_PKT_S4_PS2_i,(.L_x_237 - _Z30sparse_trsv_upper_level_kernelIfEvPKiiS1_S1_PKT_S4_PS2_i)
        .other          _Z30sparse_trsv_upper_level_kernelIfEvPKiiS1_S1_PKT_S4_PS2_i,@"STO_CUDA_ENTRY STV_DEFAULT"
_Z30sparse_trsv_upper_level_kernelIfEvPKiiS1_S1_PKT_S4_PS2_i:
.text._Z30sparse_trsv_upper_level_kernelIfEvPKiiS1_S1_PKT_S4_PS2_i:
        /* <DEDUP_REMOVED lines=17> */
[----:B---3--:R-:W-:-:S05]  /*0110*/  IMAD.WIDE R10, R2, 0x4, R10 ;  /* 0x00000004020a7825 */ /* 0x008fca00078e020a */
[----:B------:R0:W5:Y:S01]  /*0120*/  LDG.E R4, desc[UR4][R10.64] ;  /* 0x000000040a047981 */ /* 0x000162000c1e1900 */
[----:B------:R-:W-:Y:S01]  /*0130*/  BSSY.RECONVERGENT B0, `(.L_x_127) ;  /* 0x0000069000007945 */ /* 0x000fe20003800200 */
[----:B------:R-:W-:Y:S01]  /*0140*/  IMAD.MOV.U32 R3, RZ, RZ, 0x3f800000 ;  /* 0x3f800000ff037424 */ /* 0x000fe200078e00ff */
[----:B--2---:R-:W-:-:S13]  /*0150*/  ISETP.GE.AND P0, PT, R12, R5, PT ;  /* 0x000000050c00720c */ /* 0x004fda0003f06270 */
[----:B0-----:R-:W-:Y:S05]  /*0160*/  @P0 BRA `(.L_x_128) ;  /* 0x0000000400940947 */ /* 0x001fea0003800000 */
[----:B------:R-:W-:Y:S01]  /*0170*/  IMAD.IADD R0, R5, 0x1, -R12 ;  /* 0x0000000105007824 */ /* 0x000fe200078e0a0c */
[----:B------:R-:W-:Y:S01]  /*0180*/  BSSY.RECONVERGENT B1, `(.L_x_129) ;  /* 0x000001e000017945 */ /* 0x000fe20003800200 */
[----:B------:R-:W-:-:S03]  /*0190*/  IMAD.MOV.U32 R3, RZ, RZ, 0x3f800000 ;  /* 0x3f800000ff037424 */ /* 0x000fc600078e00ff */
[----:B------:R-:W-:Y:S01]  /*01a0*/  LOP3.LUT P0, R13, R0, 0x3, RZ, 0xc0, !PT ;  /* 0x00000003000d7812 */ /* 0x000fe2000780c0ff */
[----:B------:R-:W-:-:S12]  /*01b0*/  IMAD.MOV.U32 R0, RZ, RZ, R12 ;  /* 0x000000ffff007224 */ /* 0x000fd800078e000c */
[----:B------:R-:W-:Y:S05]  /*01c0*/  @!P0 BRA `(.L_x_130) ;  /* 0x0000000000648947 */ /* 0x000fea0003800000 */
[----:B------:R-:W0:Y:S01]  /*01d0*/  LDC.64 R6, c[0x0][0x3b0] ;  /* 0x0000ec00ff067b82 */ /* 0x000e220000000a00 */
[----:B------:R-:W-:Y:S02]  /*01e0*/  IMAD.MOV R13, RZ, RZ, -R13 ;  /* 0x000000ffff0d7224 */ /* 0x000fe400078e0a0d */
[----:B------:R-:W-:Y:S02]  /*01f0*/  IMAD.MOV.U32 R3, RZ, RZ, 0x3f800000 ;  /* 0x3f800000ff037424 */ /* 0x000fe400078e00ff */
[----:B------:R-:W-:-:S03]  /*0200*/  IMAD.MOV.U32 R0, RZ, RZ, R12 ;  /* 0x000000ffff007224 */ /* 0x000fc600078e000c */
[----:B------:R-:W1:Y:S08]  /*0210*/  LDC.64 R8, c[0x0][0x3a0] ;  /* 0x0000e800ff087b82 */ /* 0x000e700000000a00 */
[----:B------:R-:W2:Y:S02]  /*0220*/  LDC.64 R10, c[0x0][0x398] ;  /* 0x0000e600ff0a7b82 */ /* 0x000ea40000000a00 */
.L_x_134:
        /* <DEDUP_REMOVED lines=10> */
[----:B------:R1:W5:Y:S01]  /*02d0*/  LDG.E R3, desc[UR4][R16.64] ;  /* 0x0000000410037981 */ /* 0x000362000c1e1900 */
[----:B------:R-:W-:Y:S05]  /*02e0*/  BRA `(.L_x_133) ;  /* 0x0000000000107947 */ /* 0x000fea0003800000 */
.L_x_132:
[----:B0-----:R-:W-:Y:S01]  /*02f0*/  IMAD.WIDE R14, R15, 0x4, R6 ;  /* 0x000000040f0e7825 */ /* 0x001fe200078e0206 */
[----:B------:R-:W2:Y:S05]  /*0300*/  LDG.E R17, desc[UR4][R16.64] ;  /* 0x0000000410117981 */ /* 0x000eaa000c1e1900 */
[----:B------:R-:W2:Y:S02]  /*0310*/  LDG.E R15, desc[UR4][R14.64] ;  /* 0x000000040e0f7981 */ /* 0x000ea4000c1e1900 */
[----:B--2--5:R-:W-:-:S07]  /*0320*/  FFMA R4, -R17, R15, R4 ;  /* 0x0000000f11047223 */ /* 0x024fce0000000104 */
.L_x_133:
[----:B------:R-:W-:Y:S05]  /*0330*/  BSYNC.RECONVERGENT B2 ;  /* 0x0000000000027941 */ /* 0x000fea0003800200 */
.L_x_131:
[----:B------:R-:W-:Y:S01]  /*0340*/  IADD3 R0, PT, PT, R0, 0x1, RZ ;  /* 0x0000000100007810 */ /* 0x000fe20007ffe0ff */
[----:B------:R-:W-:Y:S06]  /*0350*/  @P1 BRA `(.L_x_134) ;  /* 0xfffffffc00b41947 */ /* 0x000fec000383ffff */
.L_x_130:
[----:B------:R-:W-:Y:S05]  /*0360*/  BSYNC.RECONVERGENT B1 ;  /* 0x0000000000017941 */ /* 0x000fea0003800200 */
.L_x_129:
[----:B0-----:R-:W-:-:S05]  /*0370*/  IMAD.IADD R6, R12, 0x1, -R5 ;  /* 0x000000010c067824 */ /* 0x001fca00078e0a05 */
[----:B------:R-:W-:-:S13]  /*0380*/  ISETP.GT.U32.AND P0, PT, R6, -0x4, PT ;  /* 0xfffffffc0600780c */ /* 0x000fda0003f04070 */
[----:B------:R-:W-:Y:S05]  /*0390*/  @P0 BRA `(.L_x_128) ;  /* 0x0000000400080947 */ /* 0x000fea0003800000 */
[----:B------:R-:W0:Y:S01]  /*03a0*/  LDC.64 R8, c[0x0][0x398] ;  /* 0x0000e600ff087b82 */ /* 0x000e220000000a00 */
[----:B------:R-:W-:-:S07]  /*03b0*/  IMAD.IADD R5, R0, 0x1, -R5 ;  /* 0x0000000100057824 */ /* 0x000fce00078e0a05 */
[----:B------:R-:W2:Y:S08]  /*03c0*/  LDC.64 R10, c[0x0][0x3a0] ;  /* 0x0000e800ff0a7b82 */ /* 0x000eb00000000a00 */
[----:B------:R-:W3:Y:S01]  /*03d0*/  LDC.64 R6, c[0x0][0x3b0] ;  /* 0x0000ec00ff067b82 */ /* 0x000ee20000000a00 */
[----:B0-----:R-:W-:-:S05]  /*03e0*/  IADD3 R8, P0, PT, R8, 0x8, RZ ;  /* 0x0000000808087810 */ /* 0x001fca0007f1e0ff */
[----:B------:R-:W-:Y:S01]  /*03f0*/  IMAD.X R9, RZ, RZ, R9, P0 ;  /* 0x000000ffff097224 */ /* 0x000fe200000e0609 */
[----:B--2---:R-:W-:-:S05]  /*0400*/  IADD3 R10, P1, PT, R10, 0x8, RZ ;  /* 0x000000080a0a7810 */ /* 0x004fca0007f3e0ff */
[----:B------:R-:W-:-:S08]  /*0410*/  IMAD.X R11, RZ, RZ, R11, P1 ;  /* 0x000000ffff0b7224 */ /* 0x000fd000008e060b */
.L_x_147:
[----:B------:R-:W-:-:S05]  /*0420*/  IMAD.WIDE R14, R0, 0x4, R8 ;  /* 0x00000004000e7825 */ /* 0x000fca00078e0208 */
[----:B-12---:R-:W2:Y:S01]  /*0430*/  LDG.E R17, desc[UR4][R14.64+-0x8] ;  /* 0xfffff8040e117981 */ /* 0x006ea2000c1e1900 */
[----:B------:R-:W-:Y:S01]  /*0440*/  VIADD R5, R5, 0x4 ;  /* 0x0000000405057836 */ /* 0x000fe20000000000 */
[----:B------:R-:W-:Y:S01]  /*0450*/  BSSY.RECONVERGENT B1, `(.L_x_135) ;  /* 0x000000d000017945 */ /* 0x000fe20003800200 */
[----:B0---4-:R-:W-:-:S03]  /*0460*/  IMAD.WIDE R12, R0, 0x4, R10 ;  /* 0x00000004000c7825 */ /* 0x011fc600078e020a */
[----:B------:R-:W-:Y:S02]  /*0470*/  ISETP.NE.AND P0, PT, R5, RZ, PT ;  /* 0x000000ff0500720c */ /* 0x000fe40003f05270 */
[----:B--2---:R-:W-:-:S13]  /*0480*/  ISETP.GT.AND P1, PT, R17, R2, PT ;  /* 0x000000021100720c */ /* 0x004fda0003f24270 */
[----:B------:R-:W-:Y:S05]  /*0490*/  @!P1 BRA `(.L_x_136) ;  /* 0x0000000000149947 */ /* 0x000fea0003800000 */
[----:B---3--:R-:W-:Y:S01]  /*04a0*/  IMAD.WIDE R16, R17, 0x4, R6 ;  /* 0x0000000411107825 */ /* 0x008fe200078e0206 */
[----:B------:R-:W2:Y:S05]  /*04b0*/  LDG.E R19, desc[UR4][R12.64+-0x8] ;  /* 0xfffff8040c137981 */ /* 0x000eaa000c1e1900 */
[----:B------:R-:W2:Y:S02]  /*04c0*/  LDG.E R16, desc[UR4][R16.64] ;  /* 0x0000000410107981 */ /* 0x000ea4000c1e1900 */
[----:B--2--5:R-:W-:Y:S01]  /*04d0*/  FFMA R4, -R19, R16, R4 ;  /* 0x0000001013047223 */ /* 0x024fe20000000104 */
[----:B------:R-:W-:Y:S06]  /*04e0*/  BRA `(.L_x_137) ;  /* 0x00000000000c7947 */ /* 0x000fec0003800000 */
.L_x_136:
[----:B------:R-:W-:-:S13]  /*04f0*/  ISETP.NE.AND P1, PT, R17, R2, PT ;  /* 0x000000021100720c */ /* 0x000fda0003f25270 */
[----:B------:R-:W-:Y:S05]  /*0500*/  @P1 BRA `(.L_x_137) ;  /* 0x0000000000041947 */ /* 0x000fea0003800000 */
[----:B-----5:R0:W5:Y:S02]  /*0510*/  LDG.E R3, desc[UR4][R12.64+-0x8] ;  /* 0xfffff8040c037981 */ /* 0x020164000c1e1900 */
.L_x_137:
[----:B------:R-:W-:Y:S05]  /*0520*/  BSYNC.RECONVERGENT B1 ;  /* 0x0000000000017941 */ /* 0x000fea0003800200 */
.L_x_135:
[----:B------:R-:W2:Y:S01]  /*0530*/  LDG.E R17, desc[UR4][R14.64+-0x4] ;  /* 0xfffffc040e117981 */ /* 0x000ea2000c1e1900 */
[----:B------:R-:W-:Y:S01]  /*0540*/  BSSY.RECONVERGENT B1, `(.L_x_138) ;  /* 0x000000b000017945 */ /* 0x000fe20003800200 */
[----:B--2---:R-:W-:-:S13]  /*0550*/  ISETP.GT.AND P1, PT, R17, R2, PT ;  /* 0x000000021100720c */ /* 0x004fda0003f24270 */
[----:B------:R-:W-:Y:S05]  /*0560*/  @P1 BRA `(.L_x_139) ;  /* 0x0000000000101947 */ /* 0x000fea0003800000 */
[----:B------:R-:W-:-:S13]  /*0570*/  ISETP.NE.AND P1, PT, R17, R2, PT ;  /* 0x000000021100720c */ /* 0x000fda0003f25270 */
[----:B------:R-:W-:Y:S05]  /*0580*/  @P1 BRA `(.L_x_140) ;  /* 0x0000000000181947 */ /* 0x000fea0003800000 */
[----:B-----5:R1:W5:Y:S01]  /*0590*/  LDG.E R3, desc[UR4][R12.64+-0x4] ;  /* 0xfffffc040c037981 */ /* 0x020362000c1e1900 */
[----:B------:R-:W-:Y:S05]  /*05a0*/  BRA `(.L_x_140) ;  /* 0x0000000000107947 */ /* 0x000fea0003800000 */
.L_x_139:
[----:B---3--:R-:W-:Y:S01]  /*05b0*/  IMAD.WIDE R16, R17, 0x4, R6 ;  /* 0x0000000411107825 */ /* 0x008fe200078e0206 */
[----:B------:R-:W2:Y:S05]  /*05c0*/  LDG.E R19, desc[UR4][R12.64+-0x4] ;  /* 0xfffffc040c137981 */ /* 0x000eaa000c1e1900 */
[----:B------:R-:W2:Y:S02]  /*05d0*/  LDG.E R17, desc[UR4][R16.64] ;  /* 0x0000000410117981 */ /* 0x000ea4000c1e1900 */
[----:B--2--5:R-:W-:-:S07]  /*05e0*/  FFMA R4, -R19, R17, R4 ;  /* 0x0000001113047223 */ /* 0x024fce0000000104 */
.L_x_140:
[----:B------:R-:W-:Y:S05]  /*05f0*/  BSYNC.RECONVERGENT B1 ;  /* 0x0000000000017941 */ /* 0x000fea0003800200 */
.L_x_138:
        /* <DEDUP_REMOVED lines=8> */
.L_x_142:
[----:B---3--:R-:W-:Y:S01]  /*0680*/  IMAD.WIDE R16, R17, 0x4, R6 ;  /* 0x0000000411107825 */ /* 0x008fe200078e0206 */
[----:B------:R-:W2:Y:S05]  /*0690*/  LDG.E R19, desc[UR4][R12.64] ;  /* 0x000000040c137981 */ /* 0x000eaa000c1e1900 */
[----:B------:R-:W2:Y:S02]  /*06a0*/  LDG.E R17, desc[UR4][R16.64] ;  /* 0x0000000410117981 */ /* 0x000ea4000c1e1900 */
[----:B--2--5:R-:W-:-:S07]  /*06b0*/  FFMA R4, -R19, R17, R4 ;  /* 0x0000001113047223 */ /* 0x024fce0000000104 */
.L_x_143:
[----:B------:R-:W-:Y:S05]  /*06c0*/  BSYNC.RECONVERGENT B1 ;  /* 0x0000000000017941 */ /* 0x000fea0003800200 */
.L_x_141:
[----:B------:R-:W4:Y:S01]  /*06d0*/  LDG.E R15, desc[UR4][R14.64+0x4] ;  /* 0x000004040e0f7981 */ /* 0x000f22000c1e1900 */
[----:B------:R-:W-:Y:S01]  /*06e0*/  BSSY.RECONVERGENT B1, `(.L_x_144) ;  /* 0x000000b000017945 */ /* 0x000fe20003800200 */
[----:B----4-:R-:W-:-:S13]  /*06f0*/  ISETP.GT.AND P1, PT, R15, R2, PT ;  /* 0x000000020f00720c */ /* 0x010fda0003f24270 */
[----:B------:R-:W-:Y:S05]  /*0700*/  @P1 BRA `(.L_x_145) ;  /* 0x0000000000101947 */ /* 0x000fea0003800000 */
[----:B------:R-:W-:-:S13]  /*0710*/  ISETP.NE.AND P1, PT, R15, R2, PT ;  /* 0x000000020f00720c */ /* 0x000fda0003f25270 */
[----:B------:R-:W-:Y:S05]  /*0720*/  @P1 BRA `(.L_x_146) ;  /* 0x0000000000181947 */ /* 0x000fea0003800000 */
[----:B-----5:R4:W5:Y:S01]  /*0730*/  LDG.E R3, desc[UR4][R12.64+0x4] ;  /* 0x000004040c037981 */ /* 0x020962000c1e1900 */
[----:B------:R-:W-:Y:S05]  /*0740*/  BRA `(.L_x_146) ;  /* 0x0000000000107947 */ /* 0x000fea0003800000 */
.L_x_145:
[----:B---3--:R-:W-:Y:S01]  /*0750*/  IMAD.WIDE R14, R15, 0x4, R6 ;  /* 0x000000040f0e7825 */ /* 0x008fe200078e0206 */
[----:B012---:R-:W2:Y:S05]  /*0760*/  LDG.E R13, desc[UR4][R12.64+0x4] ;  /* 0x000004040c0d7981 */ /* 0x007eaa000c1e1900 */
[----:B------:R-:W2:Y:S02]  /*0770*/  LDG.E R15, desc[UR4][R14.64] ;  /* 0x000000040e0f7981 */ /* 0x000ea4000c1e1900 */
[----:B--2--5:R-:W-:-:S07]  /*0780*/  FFMA R4, -R13, R15, R4 ;  /* 0x0000000f0d047223 */ /* 0x024fce0000000104 */
.L_x_146:
[----:B------:R-:W-:Y:S05]  /*0790*/  BSYNC.RECONVERGENT B1 ;  /* 0x0000000000017941 */ /* 0x000fea0003800200 */
.L_x_144:
[----:B------:R-:W-:Y:S01]  /*07a0*/  VIADD R0, R0, 0x4 ;  /* 0x0000000400007836 */ /* 0x000fe20000000000 */
[----:B------:R-:W-:Y:S06]  /*07b0*/  @P0 BRA `(.L_x_147) ;  /* 0xfffffffc00180947 */ /* 0x000fec000383ffff */
.L_x_128:
[----:B------:R-:W-:Y:S05]  /*07c0*/  BSYNC.RECONVERGENT B0 ;  /* 0x0000000000007941 */ /* 0x000fea0003800200 */
.L_x_127:
[----:B-----5:R-:W0:Y:S01]  /*07d0*/  MUFU.RCP R0, R3 ;  /* 0x0000000300007308 */ /* 0x020e220000001000 */
[----:B------:R-:W-:Y:S07]  /*07e0*/  BSSY.RECONVERGENT B0, `(.L_x_148) ;  /* 0x000000c000007945 */ /* 0x000fee0003800200 */
[----:B------:R-:W1:Y:S01]  /*07f0*/  FCHK P0, R4, R3 ;  /* 0x0000000304007302 */ /* 0x000e620000000000 */
[----:B0-----:R-:W-:-:S04]  /*0800*/  FFMA R5, R0, -R3, 1 ;  /* 0x3f80000000057423 */ /* 0x001fc80000000803 */
[----:B------:R-:W-:-:S04]  /*0810*/  FFMA R0, R0, R5, R0 ;  /* 0x0000000500007223 */ /* 0x000fc80000000000 */
[----:B------:R-:W-:-:S04]  /*0820*/  FFMA R5, R0, R4, RZ ;  /* 0x0000000400057223 */ /* 0x000fc800000000ff */
[----:B---3--:R-:W-:-:S04]  /*0830*/  FFMA R6, R5, -R3, R4 ;  /* 0x8000000305067223 */ /* 0x008fc80000000004 */
[----:B------:R-:W-:Y:S01]  /*0840*/  FFMA R7, R0, R6, R5 ;  /* 0x0000000600077223 */ /* 0x000fe20000000005 */
[----:B-1----:R-:W-:Y:S06]  /*0850*/  @!P0 BRA `(.L_x_149) ;  /* 0x0000000000108947 */ /* 0x002fec0003800000 */
[----:B------:R-:W-:Y:S02]  /*0860*/  MOV R0, R4 ;  /* 0x0000000400007202 */ /* 0x000fe40000000f00 */
[----:B------:R-:W-:-:S07]  /*0870*/  MOV R4, 0x890 ;  /* 0x0000089000047802 */ /* 0x000fce0000000f00 */
[----:B--2-4-:R-:W-:Y:S05]  /*0880*/  CALL.REL.NOINC `($__internal_7_$__cuda_sm3x_div_rn_noftz_f32_slowpath) ;  /* 0x0000000000187944 */ /* 0x014fea0003c00000 */
[----:B------:R-:W-:-:S07]  /*0890*/  IMAD.MOV.U32 R7, RZ, RZ, R0 ;  /* 0x000000ffff077224 */ /* 0x000fce00078e0000 */
.L_x_149:
[----:B------:R-:W-:Y:S05]  /*08a0*/  BSYNC.RECONVERGENT B0 ;  /* 0x0000000000007941 */ /* 0x000fea0003800200 */
.L_x_148:
[----:B------:R-:W0:Y:S02]  /*08b0*/  LDC.64 R4, c[0x0][0x3b0] ;  /* 0x0000ec00ff047b82 */ /* 0x000e240000000a00 */
[----:B0-----:R-:W-:-:S05]  /*08c0*/  IMAD.WIDE R2, R2, 0x4, R4 ;  /* 0x0000000402027825 */ /* 0x001fca00078e0204 */
[----:B------:R-:W-:Y:S01]  /*08d0*/  STG.E desc[UR4][R2.64], R7 ;  /* 0x0000000702007986 */ /* 0x000fe2000c101904 */
[----:B------:R-:W-:Y:S05]  /*08e0*/  EXIT ;  /* 0x000000000000794d */ /* 0x000fea0003800000 */
        .weak           $__internal_7_$__cuda_sm3x_div_rn_noftz_f32_slowpath
        .type           $__internal_7_$__cuda_sm3x_div_rn_noftz_f32_slowpath,@function
        .size           $__internal_7_$__cuda_sm3x_div_rn_noftz_f32_slowpath,(.L_x_237 - $__internal_7_$__cuda_sm3x_div_rn_noftz_f32_slowpath)
$__internal_7_$__cuda_sm3x_div_rn_noftz_f32_slowpath:
        /* <DEDUP_REMOVED lines=32> */
[----:B------:R-:W-:-:S03]  /*0af0*/  @!P1 FFMA R3, R3, 1.84467440737095516160e+19, RZ ;  /* 0x5f80000003039823 */ /* 0x000fc600000000ff */
[----:B------:R-:W-:-:S07]  /*0b00*/  @!P1 IADD3 R5, PT, PT, R5, 0x40, RZ ;  /* 0x0000004005059810 */ /* 0x000fce0007ffe0ff */
.L_x_151:
[----:B------:R-:W-:Y:S01]  /*0b10*/  LEA R6, R10, 0xc0800000, 0x17 ;  /* 0xc08000000a067811 */ /* 0x000fe200078eb8ff */
[----:B------:R-:W-:Y:S04]  /*0b20*/  BSSY.RECONVERGENT B2, `(.L_x_156) ;  /* 0x0000036000027945 */ /* 0x000fe80003800200 */
[----:B------:R-:W-:Y:S02]  /*0b30*/  IMAD.IADD R6, R3, 0x1, -R6 ;  /* 0x0000000103067824 */ /* 0x000fe400078e0a06 */
[----:B------:R-:W-:Y:S02]  /*0b40*/  VIADD R3, R8, 0xffffff81 ;  /* 0xffffff8108037836 */ /* 0x000fe40000000000 */
[----:B------:R0:W1:Y:S01]  /*0b50*/  MUFU.RCP R7, R6 ;  /* 0x0000000600077308 */ /* 0x0000620000001000 */
[----:B------:R-:W-:Y:S01]  /*0b60*/  FADD.FTZ R9, -R6, -RZ ;  /* 0x800000ff06097221 */ /* 0x000fe20000010100 */
[C---:B------:R-:W-:Y:S01]  /*0b70*/  IMAD R0, R3.reuse, -0x800000, R0 ;  /* 0xff80000003007824 */ /* 0x040fe200078e0200 */
[----:B0-----:R-:W-:-:S05]  /*0b80*/  IADD3 R6, PT, PT, R3, 0x7f, -R10 ;  /* 0x0000007f03067810 */ /* 0x001fca0007ffe80a */
[----:B------:R-:W-:Y:S02]  /*0b90*/  IMAD.IADD R6, R6, 0x1, R5 ;  /* 0x0000000106067824 */ /* 0x000fe400078e0205 */
[----:B-1----:R-:W-:-:S04]  /*0ba0*/  FFMA R8, R7, R9, 1 ;  /* 0x3f80000007087423 */ /* 0x002fc80000000009 */
        /* <DEDUP_REMOVED lines=25> */
[----:B------:R-:W-:Y:S01]  /*0d40*/  IADD3 R8, PT, PT, R9, 0x20, RZ ;  /* 0x0000002009087810 */ /* 0x000fe20007ffe0ff */
[----:B------:R-:W-:Y:S01]  /*0d50*/  IMAD.MOV R7, RZ, RZ, -R9 ;  /* 0x000000ffff077224 */ /* 0x000fe200078e0a09 */
        /* <DEDUP_REMOVED lines=14> */
.L_x_158:
[----:B------:R-:W-:-:S04]  /*0e40*/  LOP3.LUT R0, R0, 0x80000000, RZ, 0xc0, !PT ;  /* 0x8000000000007812 */ /* 0x000fc800078ec0ff */
[----:B------:R-:W-:Y:S01]  /*0e50*/  LOP3.LUT R0, R0, 0x7f800000, RZ, 0xfc, !PT ;  /* 0x7f80000000007812 */ /* 0x000fe200078efcff */
[----:B------:R-:W-:Y:S06]  /*0e60*/  BRA `(.L_x_159) ;  /* 0x0000000000047947 */ /* 0x000fec0003800000 */
.L_x_157:
[----:B------:R-:W-:-:S07]  /*0e70*/  IMAD R0, R6, 0x800000, R0 ;  /* 0x0080000006007824 */ /* 0x000fce00078e0200 */
.L_x_159:
[----:B------:R-:W-:Y:S05]  /*0e80*/  BSYNC.RECONVERGENT B2 ;  /* 0x0000000000027941 */ /* 0x000fea0003800200 */
.L_x_156:
[----:B------:R-:W-:Y:S05]  /*0e90*/  BRA `(.L_x_160) ;  /* 0x0000000000207947 */ /* 0x000fea0003800000 */
.L_x_155:
[----:B------:R-:W-:-:S04]  /*0ea0*/  LOP3.LUT R0, R3, 0x80000000, R0, 0x48, !PT ;  /* 0x8000000003007812 */ /* 0x000fc800078e4800 */
[----:B------:R-:W-:Y:S01]  /*0eb0*/  LOP3.LUT R0, R0, 0x7f800000, RZ, 0xfc, !PT ;  /* 0x7f80000000007812 */ /* 0x000fe200078efcff */
[----:B------:R-:W-:Y:S06]  /*0ec0*/  BRA `(.L_x_160) ;  /* 0x0000000000147947 */ /* 0x000fec0003800000 */
.L_x_154:
[----:B------:R-:W-:Y:S01]  /*0ed0*/  LOP3.LUT R0, R3, 0x80000000, R0, 0x48, !PT ;  /* 0x8000000003007812 */ /* 0x000fe200078e4800 */
[----:B------:R-:W-:Y:S06]  /*0ee0*/  BRA `(.L_x_160) ;  /* 0x00000000000c7947 */ /* 0x000fec0003800000 */
.L_x_153:
[----:B------:R-:W0:Y:S01]  /*0ef0*/  MUFU.RSQ R0, -QNAN ;  /* 0xffc0000000007908 */ /* 0x000e220000001400 */
[----:B------:R-:W-:Y:S05]  /*0f00*/  BRA `(.L_x_160) ;  /* 0x0000000000047947 */ /* 0x000fea0003800000 */
.L_x_152:
[----:B------:R-:W-:-:S07]  /*0f10*/  FADD.FTZ R0, R0, R3 ;  /* 0x0000000300007221 */ /* 0x000fce0000010000 */
.L_x_160:
[----:B------:R-:W-:Y:S05]  /*0f20*/  BSYNC.RECONVERGENT B1 ;  /* 0x0000000000017941 */ /* 0x000fea0003800200 */
.L_x_150:
[----:B------:R-:W-:-:S04]  /*0f30*/  IMAD.MOV.U32 R5, RZ, RZ, 0x0 ;  /* 0x00000000ff057424 */ /* 0x000fc800078e00ff */
[----:B0-----:R-:W-:Y:S05]  /*0f40*/  RET.REL.NODEC R4 `(_Z30sparse_trsv_upper_level_kernelIfEvPKiiS1_S1_PKT_S4_PS2_i) ;  /* 0xfffffff0042c7950 */ /* 0x001fea0003c3ffff */
.L_x_161:
        /* <DEDUP_REMOVED lines=11> */
.L_x_237:


//--------------------- .text._Z30sparse_trsv_lower_level_kernelIdEvPKiiS1_S1_PKT_S4_PS2_ib --------------------------
	.section	.text._Z30sparse_trsv_lower_level_kernelIdEvPKiiS1_S1_PKT_S4_PS2_ib,"ax",@progbits
	.align	128
        .global         _Z30sparse_trsv_lower_level_kernelIdEvPKiiS1_S1_PKT_S4_PS2_ib
        .type           _Z30sparse_trsv_lower_level_kernelIdEvPKiiS1_S1_PKT_S4_PS2_ib,@function
        .size           _Z30sparse_trsv_lower_level_kernelIdEvPKiiS1_S1_PKT_S4_PS2_ib,(.L_x_238 - _Z30sparse_trsv_lower_level_kernelIdEvPKiiS1_S1_PKT_S4_PS2_ib)
        .other          _Z30sparse_trsv_lower_level_kernelIdEvPKiiS1_S1_PKT_S4_PS2_ib,@"STO_CUDA_ENTRY STV_DEFAULT"
_Z30sparse_trsv_lower_level_kernelIdEvPKiiS1_S1_PKT_S4_PS2_ib:
.text._Z30sparse_trsv_lower_level_kernelIdEvPKiiS1_S1_PKT_S4_PS2_ib:
        /* <DEDUP_REMOVED lines=10> */
[----:B------:R-:W2:Y:S06]  /*00a0*/  LDCU.U8 UR5, c[0x0][0x3bc] ;  /* 0x00007780ff0577ac */ /* 0x000eac0008000000 */
[----:B------:R-:W3:Y:S01]  /*00b0*/  LDC.64 R10, c[0x0][0x390] ;  /* 0x0000e400ff0a7b82 */ /* 0x000ee20000000a00 */
[----:B------:R-:W4:Y:S07]  /*00c0*/  LDCU.U8 UR8, c[0x0][0x3bc] ;  /* 0x00007780ff0877ac */ /* 0x000f2e0008000000 */
[----:B------:R-:W2:Y:S01]  /*00d0*/  LDC.64 R4, c[0x0][0x3a8] ;  /* 0x0000ea00ff047b82 */ /* 0x000ea20000000a00 */
[----:B0-----:R-:W-:-:S05]  /*00e0*/  IMAD.WIDE R6, R3, 0x4, R6 ;  /* 0x0000000403067825 */ /* 0x001fca00078e0206 */
[----:B-1----:R-:W3:Y:S02]  /*00f0*/  LDG.E R0, desc[UR6][R6.64] ;  /* 0x0000000606007981 */ /* 0x002ee4000c1e1900 */
[----:B---3--:R-:W-:-:S05]  /*0100*/  IMAD.WIDE R10, R0, 0x4, R10 ;  /* 0x00000004000a7825 */ /* 0x008fca00078e020a */
[----:B------:R-:W3:Y:S04]  /*0110*/  LDG.E R8, desc[UR6][R10.64] ;  /* 0x000000060a087981 */ /* 0x000ee8000c1e1900 */
[----:B------:R-:W3:Y:S01]  /*0120*/  LDG.E R3, desc[UR6][R10.64+0x4] ;  /* 0x000004060a037981 */ /* 0x000ee2000c1e1900 */
[----:B--2---:R-:W-:-:S06]  /*0130*/  IMAD.WIDE R4, R0, 0x8, R4 ;  /* 0x0000000800047825 */ /* 0x004fcc00078e0204 */
[----:B------:R-:W5:Y:S01]  /*0140*/  LDG.E.64 R4, desc[UR6][R4.64] ;  /* 0x0000000604047981 */ /* 0x000f62000c1e1b00 */
[----:B------:R-:W-:Y:S01]  /*0150*/  BSSY.RECONVERGENT B0, `(.L_x_162) ;  /* 0x0000076000007945 */ /* 0x000fe20003800200 */
[----:B------:R-:W-:Y:S02]  /*0160*/  IMAD.MOV.U32 R6, RZ, RZ, 0x0 ;  /* 0x00000000ff067424 */ /* 0x000fe400078e00ff */
[----:B------:R-:W-:Y:S01]  /*0170*/  IMAD.MOV.U32 R7, RZ, RZ, 0x3ff00000 ;  /* 0x3ff00000ff077424 */ /* 0x000fe200078e00ff */
[----:B---3--:R-:W-:-:S13]  /*0180*/  ISETP.GE.AND P0, PT, R8, R3, PT ;  /* 0x000000030800720c */ /* 0x008fda0003f06270 */
[----:B----4-:R-:W-:Y:S05]  /*0190*/  @P0 BRA `(.L_x_163) ;  /* 0x0000000400c40947 */ /* 0x010fea0003800000 */
        /* <DEDUP_REMOVED lines=14> */
.L_x_169:
[----:B--2---:R-:W-:-:S06]  /*0280*/  IMAD.WIDE R16, R2, 0x4, R14 ;  /* 0x0000000402107825 */ /* 0x004fcc00078e020e */
[----:B------:R-:W2:Y:S01]  /*0290*/  LDG.E R17, desc[UR6][R16.64] ;  /* 0x0000000610117981 */ /* 0x000ea2000c1e1900 */
[----:B------:R-:W-:Y:S01]  /*02a0*/  VIADD R9, R9, 0x1 ;  /* 0x0000000109097836 */ /* 0x000fe20000000000 */
[----:B------:R-:W-:Y:S01]  /*02b0*/  BSSY.RECONVERGENT B2, `(.L_x_166) ;  /* 0x000000f000027945 */ /* 0x000fe20003800200 */
[----:B-1----:R-:W-:-:S03]  /*02c0*/  IMAD.WIDE R18, R2, 0x8, R12 ;  /* 0x0000000802127825 */ /* 0x002fc600078e020c */
[----:B------:R-:W-:Y:S02]  /*02d0*/  ISETP.NE.AND P1, PT, R9, RZ, PT ;  /* 0x000000ff0900720c */ /* 0x000fe40003f25270 */
[----:B--2---:R-:W-:-:S13]  /*02e0*/  ISETP.GE.AND P0, PT, R17, R0, PT ;  /* 0x000000001100720c */ /* 0x004fda0003f06270 */
[----:B-----5:R-:W-:Y:S05]  /*02f0*/  @!P0 BRA `(.L_x_167) ;  /* 0x0000000000188947 */ /* 0x020fea0003800000 */
[----:B------:R-:W-:Y:S01]  /*0300*/  UPRMT UR4, UR5, 0x8880, URZ ;  /* 0x0000888005047896 */ /* 0x000fe200080000ff */
[----:B------:R-:W-:-:S05]  /*0310*/  ISETP.NE.AND P0, PT, R17, R0, PT ;  /* 0x000000001100720c */ /* 0x000fca0003f05270 */
[----:B------:R-:W-:-:S13]  /*0320*/  ISETP.NE.OR P0, PT, RZ, UR4, P0 ;  /* 0x00000004ff007c0c */ /* 0x000fda0008705670 */
[----:B------:R-:W-:Y:S05]  /*0330*/  @P0 BRA `(.L_x_168) ;  /* 0x0000000000180947 */ /* 0x000fea0003800000 */
[----:B------:R1:W5:Y:S01]  /*0340*/  LDG.E.64 R6, desc[UR6][R18.64] ;  /* 0x0000000612067981 */ /* 0x000362000c1e1b00 */
[----:B------:R-:W-:Y:S05]  /*0350*/  BRA `(.L_x_168) ;  /* 0x0000000000107947 */ /* 0x000fea0003800000 */
.L_x_167:
[----:B0-----:R-:W-:Y:S01]  /*0360*/  IMAD.WIDE R16, R17, 0x8, R10 ;  /* 0x0000000811107825 */ /* 0x001fe200078e020a */
[----:B------:R-:W2:Y:S05]  /*0370*/  LDG.E.64 R18, desc[UR6][R18.64] ;  /* 0x0000000612127981 */ /* 0x000eaa000c1e1b00 */
[----:B------:R-:W2:Y:S02]  /*0380*/  LDG.E.64 R16, desc[UR6][R16.64] ;  /* 0x0000000610107981 */ /* 0x000ea4000c1e1b00 */
[----:B--2--5:R-:W-:-:S11]  /*0390*/  DFMA R4, -R18, R16, R4 ;  /* 0x000000101204722b */ /* 0x024fd60000000104 */
.L_x_168:
[----:B------:R-:W-:Y:S05]  /*03a0*/  BSYNC.RECONVERGENT B2 ;  /* 0x0000000000027941 */ /* 0x000fea0003800200 */
.L_x_166:
[----:B------:R-:W-:Y:S01]  /*03b0*/  VIADD R2, R2, 0x1 ;  /* 0x0000000102027836 */ /* 0x000fe20000000000 */
[----:B------:R-:W-:Y:S06]  /*03c0*/  @P1 BRA `(.L_x_169) ;  /* 0xfffffffc00ac1947 */ /* 0x000fec000383ffff */
.L_x_165:
[----:B------:R-:W-:Y:S05]  /*03d0*/  BSYNC.RECONVERGENT B1 ;  /* 0x0000000000017941 */ /* 0x000fea0003800200 */
.L_x_164:
        /* <DEDUP_REMOVED lines=11> */
.L_x_182:
[----:B------:R-:W-:-:S05]  /*0490*/  IMAD.WIDE R16, R2, 0x4, R10 ;  /* 0x0000000402107825 */ /* 0x000fca00078e020a */
[----:B--2---:R-:W2:Y:S01]  /*04a0*/  LDG.E R21, desc[UR6][R16.64+-0x8] ;  /* 0xfffff80610157981 */ /* 0x004ea2000c1e1900 */
[----:B------:R-:W-:Y:S01]  /*04b0*/  VIADD R3, R3, 0x4 ;  /* 0x0000000403037836 */ /* 0x000fe20000000000 */
[----:B------:R-:W-:Y:S01]  /*04c0*/  BSSY.RECONVERGENT B1, `(.L_x_170) ;  /* 0x000000f000017945 */ /* 0x000fe20003800200 */
[----:B01--4-:R-:W-:-:S03]  /*04d0*/  IMAD.WIDE R14, R2, 0x8, R12 ;  /* 0x00000008020e7825 */ /* 0x013fc600078e020c */
[----:B------:R-:W-:Y:S02]  /*04e0*/  ISETP.NE.AND P1, PT, R3, RZ, PT ;  /* 0x000000ff0300720c */ /* 0x000fe40003f25270 */
[----:B--2---:R-:W-:-:S13]  /*04f0*/  ISETP.GE.AND P0, PT, R21, R0, PT ;  /* 0x000000001500720c */ /* 0x004fda0003f06270 */
[----:B------:R-:W-:Y:S05]  /*0500*/  @P0 BRA `(.L_x_171) ;  /* 0x0000000000140947 */ /* 0x000fea0003800000 */
[----:B---3--:R-:W-:Y:S01]  /*0510*/  IMAD.WIDE R20, R21, 0x8, R8 ;  /* 0x0000000815147825 */ /* 0x008fe200078e0208 */
[----:B-1----:R-:W2:Y:S05]  /*0520*/  LDG.E.64 R18, desc[UR6][R14.64+-0x10] ;  /* 0xfffff0060e127981 */ /* 0x002eaa000c1e1b00 */
[----:B------:R-:W2:Y:S02]  /*0530*/  LDG.E.64 R20, desc[UR6][R20.64] ;  /* 0x0000000614147981 */ /* 0x000ea4000c1e1b00 */
[----:B--2--5:R-:W-:Y:S01]  /*0540*/  DFMA R4, -R18, R20, R4 ;  /* 0x000000141204722b */ /* 0x024fe20000000104 */
[----:B------:R-:W-:Y:S10]  /*0550*/  BRA `(.L_x_172) ;  /* 0x0000000000147947 */ /* 0x000ff40003800000 */
.L_x_171:
[----:B------:R-:W-:Y:S01]  /*0560*/  UPRMT UR4, UR8, 0x8880, URZ ;  /* 0x0000888008047896 */ /* 0x000fe200080000ff */
[----:B------:R-:W-:-:S05]  /*0570*/  ISETP.NE.AND P0, PT, R21, R0, PT ;  /* 0x000000001500720c */ /* 0x000fca0003f05270 */
[----:B------:R-:W-:-:S13]  /*0580*/  ISETP.NE.OR P0, PT, RZ, UR4, P0 ;  /* 0x00000004ff007c0c */ /* 0x000fda0008705670 */
[----:B------:R-:W-:Y:S05]  /*0590*/  @P0 BRA `(.L_x_172) ;  /* 0x0000000000040947 */ /* 0x000fea0003800000 */
[----:B-----5:R0:W5:Y:S02]  /*05a0*/  LDG.E.64 R6, desc[UR6][R14.64+-0x10] ;  /* 0xfffff0060e067981 */ /* 0x020164000c1e1b00 */
.L_x_172:
[----:B------:R-:W-:Y:S05]  /*05b0*/  BSYNC.RECONVERGENT B1 ;  /* 0x0000000000017941 */ /* 0x000fea0003800200 */
.L_x_170:
[----:B-1----:R-:W2:Y:S01]  /*05c0*/  LDG.E R19, desc[UR6][R16.64+-0x4] ;  /* 0xfffffc0610137981 */ /* 0x002ea2000c1e1900 */
[----:B------:R-:W-:Y:S01]  /*05d0*/  BSSY.RECONVERGENT B1, `(.L_x_173) ;  /* 0x000000d000017945 */ /* 0x000fe20003800200 */
[----:B--2---:R-:W-:-:S13]  /*05e0*/  ISETP.GE.AND P0, PT, R19, R0, PT ;  /* 0x000000001300720c */ /* 0x004fda0003f06270 */
[----:B------:R-:W-:Y:S05]  /*05f0*/  @!P0 BRA `(.L_x_174) ;  /* 0x0000000000188947 */ /* 0x000fea0003800000 */
[----:B------:R-:W-:Y:S01]  /*0600*/  UPRMT UR4, UR8, 0x8880, URZ ;  /* 0x0000888008047896 */ /* 0x000fe200080000ff */
[----:B------:R-:W-:-:S05]  /*0610*/  ISETP.NE.AND P0, PT, R19, R0, PT ;  /* 0x000000001300720c */ /* 0x000fca0003f05270 */
[----:B------:R-:W-:-:S13]  /*0620*/  ISETP.NE.OR P0, PT, RZ, UR4, P0 ;  /* 0x00000004ff007c0c */ /* 0x000fda0008705670 */
[----:B------:R-:W-:Y:S05]  /*0630*/  @P0 BRA `(.L_x_175) ;  /* 0x0000000000180947 */ /* 0x000fea0003800000 */
[----:B-----5:R1:W5:Y:S01]  /*0640*/  LDG.E.64 R6, desc[UR6][R14.64+-0x8] ;  /* 0xfffff8060e067981 */ /* 0x020362000c1e1b00 */
[----:B------:R-:W-:Y:S05]  /*0650*/  BRA `(.L_x_175) ;  /* 0x0000000000107947 */ /* 0x000fea0003800000 */
.L_x_174:
[----:B---3--:R-:W-:Y:S01]  /*0660*/  IMAD.WIDE R18, R19, 0x8, R8 ;  /* 0x0000000813127825 */ /* 0x008fe200078e0208 */
[----:B------:R-:W2:Y:S05]  /*0670*/  LDG.E.64 R20, desc[UR6][R14.64+-0x8] ;  /* 0xfffff8060e147981 */ /* 0x000eaa000c1e1b00 */
[----:B------:R-:W2:Y:S02]  /*0680*/  LDG.E.64 R18, desc[UR6][R18.64] ;  /* 0x0000000612127981 */ /* 0x000ea4000c1e1b00 */
[----:B--2--5:R-:W-:-:S11]  /*0690*/  DFMA R4, -R20, R18, R4 ;  /* 0x000000121404722b */ /* 0x024fd60000000104 */
.L_x_175:
[----:B------:R-:W-:Y:S05]  /*06a0*/  BSYNC.RECONVERGENT B1 ;  /* 0x0000000000017941 */ /* 0x000fea0003800200 */
.L_x_173:
[----:B------:R-:W2:Y:S01]  /*06b0*/  LDG.E R19, desc[UR6][R16.64] ;  /* 0x0000000610137981 */ /* 0x000ea2000c1e1900 */
        /* <DEDUP_REMOVED lines=9> */
.L_x_177:
[----:B---3--:R-:W-:Y:S01]  /*0750*/  IMAD.WIDE R18, R19, 0x8, R8 ;  /* 0x0000000813127825 */ /* 0x008fe200078e0208 */
[----:B------:R-:W2:Y:S05]  /*0760*/  LDG.E.64 R20, desc[UR6][R14.64] ;  /* 0x000000060e147981 */ /* 0x000eaa000c1e1b00 */
[----:B------:R-:W2:Y:S02]  /*0770*/  LDG.E.64 R18, desc[UR6][R18.64] ;  /* 0x0000000612127981 */ /* 0x000ea4000c1e1b00 */
[----:B--2--5:R-:W-:-:S11]  /*0780*/  DFMA R4, -R20, R18, R4 ;  /* 0x000000121404722b */ /* 0x024fd60000000104 */
.L_x_178:
[----:B------:R-:W-:Y:S05]  /*0790*/  BSYNC.RECONVERGENT B1 ;  /* 0x0000000000017941 */ /* 0x000fea0003800200 */
.L_x_176:
[----:B------:R-:W4:Y:S01]  /*07a0*/  LDG.E R17, desc[UR6][R16.64+0x4] ;  /* 0x0000040610117981 */ /* 0x000f22000c1e1900 */
[----:B------:R-:W-:Y:S01]  /*07b0*/  BSSY.RECONVERGENT B1, `(.L_x_179) ;  /* 0x000000d000017945 */ /* 0x000fe20003800200 */
[----:B----4-:R-:W-:-:S13]  /*07c0*/  ISETP.GE.AND P0, PT, R17, R0, PT ;  /* 0x000000001100720c */ /* 0x010fda0003f06270 */
[----:B------:R-:W-:Y:S05]  /*07d0*/  @!P0 BRA `(.L_x_180) ;  /* 0x0000000000188947 */ /* 0x000fea0003800000 */
[----:B------:R-:W-:Y:S01]  /*07e0*/  UPRMT UR4, UR8, 0x8880, URZ ;  /* 0x0000888008047896 */ /* 0x000fe200080000ff */
[----:B------:R-:W-:-:S05]  /*07f0*/  ISETP.NE.AND P0, PT, R17, R0, PT ;  /* 0x000000001100720c */ /* 0x000fca0003f05270 */
[----:B------:R-:W-:-:S13]  /*0800*/  ISETP.NE.OR P0, PT, RZ, UR4, P0 ;  /* 0x00000004ff007c0c */ /* 0x000fda0008705670 */
[----:B------:R-:W-:Y:S05]  /*0810*/  @P0 BRA `(.L_x_181) ;  /* 0x0000000000180947 */ /* 0x000fea0003800000 */
[----:B-----5:R4:W5:Y:S01]  /*0820*/  LDG.E.64 R6, desc[UR6][R14.64+0x8] ;  /* 0x000008060e067981 */ /* 0x020962000c1e1b00 */
[----:B------:R-:W-:Y:S05]  /*0830*/  BRA `(.L_x_181) ;  /* 0x0000000000107947 */ /* 0x000fea0003800000 */
.L_x_180:
[----:B---3--:R-:W-:Y:S01]  /*0840*/  IMAD.WIDE R16, R17, 0x8, R8 ;  /* 0x0000000811107825 */ /* 0x008fe200078e0208 */
[----:B012---:R-:W2:Y:S05]  /*0850*/  LDG.E.64 R14, desc[UR6][R14.64+0x8] ;  /* 0x000008060e0e7981 */ /* 0x007eaa000c1e1b00 */
[----:B------:R-:W2:Y:S02]  /*0860*/  LDG.E.64 R16, desc[UR6][R16.64] ;  /* 0x0000000610107981 */ /* 0x000ea4000c1e1b00 */
[----:B--2--5:R-:W-:-:S11]  /*0870*/  DFMA R4, -R14, R16, R4 ;  /* 0x000000100e04722b */ /* 0x024fd60000000104 */
.L_x_181:
[----:B------:R-:W-:Y:S05]  /*0880*/  BSYNC.RECONVERGENT B1 ;  /* 0x0000000000017941 */ /* 0x000fea0003800200 */
.L_x_179:
[----:B------:R-:W-:Y:S01]  /*0890*/  VIADD R2, R2, 0x4 ;  /* 0x0000000402027836 */ /* 0x000fe20000000000 */
[----:B------:R-:W-:Y:S06]  /*08a0*/  @P1 BRA `(.L_x_182) ;  /* 0xfffffff800f81947 */ /* 0x000fec000383ffff */
.L_x_163:
[----:B------:R-:W-:Y:S05]  /*08b0*/  BSYNC.RECONVERGENT B0 ;  /* 0x0000000000007941 */ /* 0x000fea0003800200 */
.L_x_162:
[----:B-----5:R-:W3:Y:S01]  /*08c0*/  MUFU.RCP64H R3, R7 ;  /* 0x0000000700037308 */ /* 0x020ee20000001800 */
[----:B------:R-:W-:Y:S01]  /*08d0*/  IMAD.MOV.U32 R2, RZ, RZ, 0x1 ;  /* 0x00000001ff027424 */ /* 0x000fe200078e00ff */
[----:B------:R-:W0:Y:S01]  /*08e0*/  LDCU.U8 UR4, c[0x0][0x3bc] ;  /* 0x00007780ff0477ac */ /* 0x000e220008000000 */
[----:B------:R-:W-:Y:S01]  /*08f0*/  FSETP.GEU.AND P2, PT, |R5|, 6.5827683646048100446e-37, PT ;  /* 0x036000000500780b */ /* 0x000fe20003f4e200 */
[----:B------:R-:W-:Y:S03]  /*0900*/  BSSY.RECONVERGENT B0, `(.L_x_183) ;  /* 0x0000014000007945 */ /* 0x000fe60003800200 */
[----:B---3--:R-:W-:Y:S01]  /*0910*/  DFMA R8, R2, -R6, 1 ;  /* 0x3ff000000208742b */ /* 0x008fe20000000806 */
[----:B0-----:R-:W-:-:S07]  /*0920*/  UPRMT UR4, UR4, 0x8880, URZ ;  /* 0x0000888004047896 */ /* 0x001fce00080000ff */
[----:B------:R-:W-:Y:S01]  /*0930*/  DFMA R8, R8, R8, R8 ;  /* 0x000000080808722b */ /* 0x000fe20000000008 */
[----:B------:R-:W-:-:S07]  /*0940*/  ISETP.NE.AND P1, PT, RZ, UR4, PT ;  /* 0x00000004ff007c0c */ /* 0x000fce000bf25270 */
[----:B------:R-:W-:-:S08]  /*0950*/  DFMA R8, R2, R8, R2 ;  /* 0x000000080208722b */ /* 0x000fd00000000002 */
[----:B------:R-:W-:-:S08]  /*0960*/  DFMA R2, R8, -R6, 1 ;  /* 0x3ff000000802742b */ /* 0x000fd00000000806 */
[----:B------:R-:W-:-:S08]  /*0970*/  DFMA R2, R8, R2, R8 ;  /* 0x000000020802722b */ /* 0x000fd00000000008 */
[----:B------:R-:W-:-:S08]  /*0980*/  DMUL R8, R2, R4 ;  /* 0x0000000402087228 */ /* 0x000fd00000000000 */
[----:B------:R-:W-:-:S08]  /*0990*/  DFMA R10, R8, -R6, R4 ;  /* 0x80000006080a722b */ /* 0x000fd00000000004 */
[----:B------:R-:W-:-:S10]  /*09a0*/  DFMA R2, R2, R10, R8 ;  /* 0x0000000a0202722b */ /* 0x000fd40000000008 */
[----:B------:R-:W-:-:S05]  /*09b0*/  FFMA R8, RZ, R7, R3 ;  /* 0x00000007ff087223 */ /* 0x000fca0000000003 */
[----:B------:R-:W-:-:S13]  /*09c0*/  FSETP.GT.AND P0, PT, |R8|, 1.469367938527859385e-39, PT ;  /* 0x001000000800780b */ /* 0x000fda0003f04200 */
[----:B------:R-:W-:Y:S05]  /*09d0*/  @P0 BRA P2, `(.L_x_184) ;  /* 0x0000000000180947 */ /* 0x000fea0001000000 */
[----:B------:R-:W-:Y:S01]  /*09e0*/  IMAD.MOV.U32 R8, RZ, RZ, R6 ;  /* 0x000000ffff087224 */ /* 0x000fe200078e0006 */
[----:B------:R-:W-:Y:S01]  /*09f0*/  MOV R12, 0xa40 ;  /* 0x00000a40000c7802 */ /* 0x000fe20000000f00 */
[----:B------:R-:W-:Y:S02]  /*0a00*/  IMAD.MOV.U32 R9, RZ, RZ, R7 ;  /* 0x000000ffff097224 */ /* 0x000fe400078e0007 */
[----:B------:R-:W-:Y:S02]  /*0a10*/  IMAD.MOV.U32 R10, RZ, RZ, R4 ;  /* 0x000000ffff0a7224 */ /* 0x000fe400078e0004 */
[----:B------:R-:W-:-:S07]  /*0a20*/  IMAD.MOV.U32 R11, RZ, RZ, R5 ;  /* 0x000000ffff0b7224 */ /* 0x000fce00078e0005 */
[----:B-12-4-:R-:W-:Y:S05]  /*0a30*/  CALL.REL.NOINC `($__internal_8_$__cuda_sm20_div_rn_f64_full) ;  /* 0x00000000001c7944 */ /* 0x016fea0003c00000 */
.L_x_184:
[----:B------:R-:W-:Y:S05]  /*0a40*/  BSYNC.RECONVERGENT B0 ;  /* 0x0000000000007941 */ /* 0x000fea0003800200 */
.L_x_183:
[----:B------:R-:W0:Y:S01]  /*0a50*/  LDC.64 R6, c[0x0][0x3b0] ;  /* 0x0000ec00ff067b82 */ /* 0x000e220000000a00 */
[----:B------:R-:W-:Y:S02]  /*0a60*/  FSEL R4, R2, R4, !P1 ;  /* 0x0000000402047208 */ /* 0x000fe40004800000 */
[----:B------:R-:W-:Y:S01]  /*0a70*/  FSEL R5, R3, R5, !P1 ;  /* 0x0000000503057208 */ /* 0x000fe20004800000 */
[----:B0-----:R-:W-:-:S05]  /*0a80*/  IMAD.WIDE R2, R0, 0x8, R6 ;  /* 0x0000000800027825 */ /* 0x001fca00078e0206 */
[----:B------:R-:W-:Y:S01]  /*0a90*/  STG.E.64 desc[UR6][R2.64], R4 ;  /* 0x0000000402007986 */ /* 0x000fe2000c101b06 */
[----:B------:R-:W-:Y:S05]  /*0aa0*/  EXIT ;  /* 0x000000000000794d */ /* 0x000fea0003800000 */
        .weak           $__internal_8_$__cuda_sm20_div_rn_f64_full
        .type           $__internal_8_$__cuda_sm20_div_rn_f64_full,@function
        .size           $__internal_8_$__cuda_sm20_div_rn_f64_full,(.L_x_238 - $__internal_8_$__cuda_sm20_div_rn_f64_full)
$__internal_8_$__cuda_sm20_div_rn_f64_full:
        /* <DEDUP_REMOVED lines=67> */
.L_x_186:
        /* <DEDUP_REMOVED lines=16> */
.L_x_189:
[----:B------:R-:W-:Y:S01]  /*0fe0*/  LOP3.LUT R15, R9, 0x80000, RZ, 0xfc, !PT ;  /* 0x00080000090f7812 */ /* 0x000fe200078efcff */
[----:B------:R-:W-:Y:S01]  /*0ff0*/  IMAD.MOV.U32 R14, RZ, RZ, R8 ;  /* 0x000000ffff0e7224 */ /* 0x000fe200078e0008 */
[----:B------:R-:W-:Y:S06]  /*1000*/  BRA `(.L_x_187) ;  /* 0x0000000000087947 */ /* 0x000fec0003800000 */
.L_x_188:
[----:B------:R-:W-:Y:S01]  /*1010*/  LOP3.LUT R15, R11, 0x80000, RZ, 0xfc, !PT ;  /* 0x000800000b0f7812 */ /* 0x000fe200078efcff */
[----:B------:R-:W-:-:S07]  /*1020*/  IMAD.MOV.U32 R14, RZ, RZ, R10 ;  /* 0x000000ffff0e7224 */ /* 0x000fce00078e000a */
.L_x_187:
[----:B------:R-:W-:Y:S05]  /*1030*/  BSYNC.RECONVERGENT B1 ;  /* 0x0000000000017941 */ /* 0x000fea0003800200 */
.L_x_185:
[----:B------:R-:W-:Y:S02]  /*1040*/  IMAD.MOV.U32 R13, RZ, RZ, 0x0 ;  /* 0x00000000ff0d7424 */ /* 0x000fe400078e00ff */
[----:B------:R-:W-:Y:S02]  /*1050*/  IMAD.MOV.U32 R2, RZ, RZ, R14 ;  /* 0x000000ffff027224 */ /* 0x000fe400078e000e */
[----:B------:R-:W-:Y:S01]  /*1060*/  IMAD.MOV.U32 R3, RZ, RZ, R15 ;  /* 0x000000ffff037224 */ /* 0x000fe200078e000f */
[----:B------:R-:W-:Y:S06]  /*1070*/  RET.REL.NODEC R12 `(_Z30sparse_trsv_lower_level_kernelIdEvPKiiS1_S1_PKT_S4_PS2_ib) ;  /* 0xffffffec0ce07950 */ /* 0x000fec0003c3ffff */
.L_x_190:
        /* <DEDUP_REMOVED lines=16> */
.L_x_238:


//--------------------- .text._Z30sparse_trsv_lower_level_kernelIfEvPKiiS1_S1_PKT_S4_PS2_ib --------------------------
	.section	.text._Z30sparse_trsv_lower_level_kernelIfEvPKiiS1_S1_PKT_S4_PS2_ib,"ax",@progbits
	.align	128
        .global         _Z30sparse_trsv_lower_level_kernelIfEvPKiiS1_S1_PKT_S4_PS2_ib
        .type           _Z30sparse_trsv_lower_level_kernelIfEvPKiiS1_S1_PKT_S4_PS2_ib,@function
        .size           _Z30sparse_trsv_lower_level_kernelIfEvPKiiS1_S1_PKT_S4_PS2_ib,(.L_x_239 - _Z30sparse_trsv_lower_level_kernelIfEvPKiiS1_S1_PKT_S4_PS2_ib)
        .other          _Z30sparse_trsv_lower_level_kernelIfEvPKiiS1_S1_PKT_S4_PS2_ib,@"STO_CUDA_ENTRY STV_DEFAULT"
_Z30sparse_trsv_lower_level_kernelIfEvPKiiS1_S1_PKT_S4_PS2_ib:
.text._Z30sparse_trsv_lower_level_kernelIfEvPKiiS1_S1_PKT_S4_PS2_ib:
        /* <DEDUP_REMOVED lines=14> */
[----:B0-----:R-:W-:-:S06]  /*00e0*/  IMAD.WIDE R2, R5, 0x4, R2 ;  /* 0x0000000405027825 */ /* 0x001fcc00078e0202 */
[----:B-1----:R-:W3:Y:S02]  /*00f0*/  LDG.E R2, desc[UR6][R2.64] ;  /* 0x0000000602027981 */ /* 0x002ee4000c1e1900 */
[----:B---3--:R-:W-:-:S05]  /*0100*/  IMAD.WIDE R6, R2, 0x4, R6 ;  /* 0x0000000402067825 */ /* 0x008fca00078e0206 */
[----:B------:R-:W3:Y:S04]  /*0110*/  LDG.E R4, desc[UR6][R6.64] ;  /* 0x0000000606047981 */ /* 0x000ee8000c1e1900 */
[----:B------:R-:W3:Y:S01]  /*0120*/  LDG.E R13, desc[UR6][R6.64+0x4] ;  /* 0x00000406060d7981 */ /* 0x000ee2000c1e1900 */
[----:B--2---:R-:W-:-:S05]  /*0130*/  IMAD.WIDE R8, R2, 0x4, R8 ;  /* 0x0000000402087825 */ /* 0x004fca00078e0208 */
[----:B------:R0:W5:Y:S01]  /*0140*/  LDG.E R5, desc[UR6][R8.64] ;  /* 0x0000000608057981 */ /* 0x000162000c1e1900 */
[----:B------:R-:W-:Y:S01]  /*0150*/  BSSY.RECONVERGENT B0, `(.L_x_191) ;  /* 0x0000073000007945 */ /* 0x000fe20003800200 */
[----:B------:R-:W-:Y:S01]  /*0160*/  IMAD.MOV.U32 R3, RZ, RZ, 0x3f800000 ;  /* 0x3f800000ff037424 */ /* 0x000fe200078e00ff */
[----:B---3--:R-:W-:-:S13]  /*0170*/  ISETP.GE.AND P0, PT, R4, R13, PT ;  /* 0x0000000d0400720c */ /* 0x008fda0003f06270 */
[----:B0---4-:R-:W-:Y:S05]  /*0180*/  @P0 BRA `(.L_x_192) ;  /* 0x0000000400bc0947 */ /* 0x011fea0003800000 */
        /* <DEDUP_REMOVED lines=12> */
.L_x_198:
        /* <DEDUP_REMOVED lines=12> */
[----:B------:R1:W5:Y:S01]  /*0310*/  LDG.E R3, desc[UR6][R16.64] ;  /* 0x0000000610037981 */ /* 0x000362000c1e1900 */
[----:B------:R-:W-:Y:S05]  /*0320*/  BRA `(.L_x_197) ;  /* 0x0000000000107947 */ /* 0x000fea0003800000 */
.L_x_196:
[----:B0-----:R-:W-:Y:S01]  /*0330*/  IMAD.WIDE R14, R15, 0x4, R6 ;  /* 0x000000040f0e7825 */ /* 0x001fe200078e0206 */
[----:B------:R-:W2:Y:S05]  /*0340*/  LDG.E R16, desc[UR6][R16.64] ;  /* 0x0000000610107981 */ /* 0x000eaa000c1e1900 */
[----:B------:R-:W2:Y:S02]  /*0350*/  LDG.E R14, desc[UR6][R14.64] ;  /* 0x000000060e0e7981 */ /* 0x000ea4000c1e1900 */
[----:B--2--5:R-:W-:-:S07]  /*0360*/  FFMA R5, -R16, R14, R5 ;  /* 0x0000000e10057223 */ /* 0x024fce0000000105 */
.L_x_197:
[----:B------:R-:W-:Y:S05]  /*0370*/  BSYNC.RECONVERGENT B2 ;  /* 0x0000000000027941 */ /* 0x000fea0003800200 */
.L_x_195:
[----:B------:R-:W-:Y:S01]  /*0380*/  VIADD R0, R0, 0x1 ;  /* 0x0000000100007836 */ /* 0x000fe20000000000 */
[----:B------:R-:W-:Y:S06]  /*0390*/  @P1 BRA `(.L_x_198) ;  /* 0xfffffffc00ac1947 */ /* 0x000fec000383ffff */
.L_x_194:
[----:B------:R-:W-:Y:S05]  /*03a0*/  BSYNC.RECONVERGENT B1 ;  /* 0x0000000000017941 */ /* 0x000fea0003800200 */
.L_x_193:
[----:B------:R-:W-:-:S05]  /*03b0*/  IMAD.IADD R4, R4, 0x1, -R13 ;  /* 0x0000000104047824 */ /* 0x000fca00078e0a0d */
[----:B------:R-:W-:-:S13]  /*03c0*/  ISETP.GT.U32.AND P0, PT, R4, -0x4, PT ;  /* 0xfffffffc0400780c */ /* 0x000fda0003f04070 */
[----:B------:R-:W-:Y:S05]  /*03d0*/  @P0 BRA `(.L_x_192) ;  /* 0x0000000400280947 */ /* 0x000fea0003800000 */
[----:B------:R-:W2:Y:S01]  /*03e0*/  LDC.64 R8, c[0x0][0x398] ;  /* 0x0000e600ff087b82 */ /* 0x000ea20000000a00 */
[----:B------:R-:W-:-:S07]  /*03f0*/  IMAD.IADD R4, R0, 0x1, -R13 ;  /* 0x0000000100047824 */ /* 0x000fce00078e0a0d */
[----:B------:R-:W3:Y:S08]  /*0400*/  LDC.64 R10, c[0x0][0x3a0] ;  /* 0x0000e800ff0a7b82 */ /* 0x000ef00000000a00 */
[----:B0-----:R-:W0:Y:S01]  /*0410*/  LDC.64 R6, c[0x0][0x3b0] ;  /* 0x0000ec00ff067b82 */ /* 0x001e220000000a00 */
[----:B--2---:R-:W-:-:S05]  /*0420*/  IADD3 R8, P0, PT, R8, 0x8, RZ ;  /* 0x0000000808087810 */ /* 0x004fca0007f1e0ff */
[----:B------:R-:W-:Y:S01]  /*0430*/  IMAD.X R9, RZ, RZ, R9, P0 ;  /* 0x000000ffff097224 */ /* 0x000fe200000e0609 */
[----:B---3--:R-:W-:-:S05]  /*0440*/  IADD3 R10, P1, PT, R10, 0x8, RZ ;  /* 0x000000080a0a7810 */ /* 0x008fca0007f3e0ff */
[----:B------:R-:W-:-:S08]  /*0450*/  IMAD.X R11, RZ, RZ, R11, P1 ;  /* 0x000000ffff0b7224 */ /* 0x000fd000008e060b */
.L_x_211:
[----:B------:R-:W-:-:S05]  /*0460*/  IMAD.WIDE R14, R0, 0x4, R8 ;  /* 0x00000004000e7825 */ /* 0x000fca00078e0208 */
[----:B-12---:R-:W2:Y:S01]  /*0470*/  LDG.E R17, desc[UR6][R14.64+-0x8] ;  /* 0xfffff8060e117981 */ /* 0x006ea2000c1e1900 */
[----:B------:R-:W-:Y:S01]  /*0480*/  VIADD R4, R4, 0x4 ;  /* 0x0000000404047836 */ /* 0x000fe20000000000 */
[----:B------:R-:W-:Y:S01]  /*0490*/  BSSY.RECONVERGENT B1, `(.L_x_199) ;  /* 0x000000f000017945 */ /* 0x000fe20003800200 */
[----:B---34-:R-:W-:-:S03]  /*04a0*/  IMAD.WIDE R12, R0, 0x4, R10 ;  /* 0x00000004000c7825 */ /* 0x018fc600078e020a */
[----:B------:R-:W-:Y:S02]  /*04b0*/  ISETP.NE.AND P1, PT, R4, RZ, PT ;  /* 0x000000ff0400720c */ /* 0x000fe40003f25270 */
[----:B--2---:R-:W-:-:S13]  /*04c0*/  ISETP.GE.AND P0, PT, R17, R2, PT ;  /* 0x000000021100720c */ /* 0x004fda0003f06270 */
[----:B------:R-:W-:Y:S05]  /*04d0*/  @P0 BRA `(.L_x_200) ;  /* 0x0000000000140947 */ /* 0x000fea0003800000 */
[----:B0-----:R-:W-:Y:S01]  /*04e0*/  IMAD.WIDE R16, R17, 0x4, R6 ;  /* 0x0000000411107825 */ /* 0x001fe200078e0206 */
[----:B------:R-:W2:Y:S05]  /*04f0*/  LDG.E R18, desc[UR6][R12.64+-0x8] ;  /* 0xfffff8060c127981 */ /* 0x000eaa000c1e1900 */
[----:B------:R-:W2:Y:S02]  /*0500*/  LDG.E R16, desc[UR6][R16.64] ;  /* 0x0000000610107981 */ /* 0x000ea4000c1e1900 */
[----:B--2--5:R-:W-:Y:S01]  /*0510*/  FFMA R5, -R18, R16, R5 ;  /* 0x0000001012057223 */ /* 0x024fe20000000105 */
[----:B------:R-:W-:Y:S06]  /*0520*/  BRA `(.L_x_201) ;  /* 0x0000000000147947 */ /* 0x000fec0003800000 */
.L_x_200:
[----:B------:R-:W-:Y:S01]  /*0530*/  UPRMT UR4, UR8, 0x8880, URZ ;  /* 0x0000888008047896 */ /* 0x000fe200080000ff */
[----:B------:R-:W-:-:S05]  /*0540*/  ISETP.NE.AND P0, PT, R17, R2, PT ;  /* 0x000000021100720c */ /* 0x000fca0003f05270 */
[----:B------:R-:W-:-:S13]  /*0550*/  ISETP.NE.OR P0, PT, RZ, UR4, P0 ;  /* 0x00000004ff007c0c */ /* 0x000fda0008705670 */
[----:B------:R-:W-:Y:S05]  /*0560*/  @P0 BRA `(.L_x_201) ;  /* 0x0000000000040947 */ /* 0x000fea0003800000 */
[----:B-----5:R1:W5:Y:S02]  /*0570*/  LDG.E R3, desc[UR6][R12.64+-0x8] ;  /* 0xfffff8060c037981 */ /* 0x020364000c1e1900 */
.L_x_201:
[----:B------:R-:W-:Y:S05]  /*0580*/  BSYNC.RECONVERGENT B1 ;  /* 0x0000000000017941 */ /* 0x000fea0003800200 */
.L_x_199:
        /* <DEDUP_REMOVED lines=8> */
[----:B-----5:R2:W5:Y:S01]  /*0610*/  LDG.E R3, desc[UR6][R12.64+-0x4] ;  /* 0xfffffc060c037981 */ /* 0x020562000c1e1900 */
[----:B------:R-:W-:Y:S05]  /*0620*/  BRA `(.L_x_204) ;  /* 0x0000000000107947 */ /* 0x000fea0003800000 */
.L_x_203:
[----:B0-----:R-:W-:Y:S01]  /*0630*/  IMAD.WIDE R16, R17, 0x4, R6 ;  /* 0x0000000411107825 */ /* 0x001fe200078e0206 */
[----:B------:R-:W2:Y:S05]  /*0640*/  LDG.E R18, desc[UR6][R12.64+-0x4] ;  /* 0xfffffc060c127981 */ /* 0x000eaa000c1e1900 */
[----:B------:R-:W2:Y:S02]  /*0650*/  LDG.E R16, desc[UR6][R16.64] ;  /* 0x0000000610107981 */ /* 0x000ea4000c1e1900 */
[----:B--2--5:R-:W-:-:S07]  /*0660*/  FFMA R5, -R18, R16, R5 ;  /* 0x0000001012057223 */ /* 0x024fce0000000105 */
.L_x_204:
[----:B------:R-:W-:Y:S05]  /*0670*/  BSYNC.RECONVERGENT B1 ;  /* 0x0000000000017941 */ /* 0x000fea0003800200 */
.L_x_202:
[----:B------:R-:W3:Y:S01]  /*0680*/  LDG.E R17, desc[UR6][R14.64] ;  /* 0x000000060e117981 */ /* 0x000ee2000c1e1900 */
[----:B------:R-:W-:Y:S01]  /*0690*/  BSSY.RECONVERGENT B1, `(.L_x_205) ;  /* 0x000000d000017945 */ /* 0x000fe20003800200 */
[----:B---3--:R-:W-:-:S13]  /*06a0*/  ISETP.GE.AND P0, PT, R17, R2, PT ;  /* 0x000000021100720c */ /* 0x008fda0003f06270 */
[----:B------:R-:W-:Y:S05]  /*06b0*/  @!P0 BRA `(.L_x_206) ;  /* 0x0000000000188947 */ /* 0x000fea0003800000 */
[----:B------:R-:W-:Y:S01]  /*06c0*/  UPRMT UR4, UR8, 0x8880, URZ ;  /* 0x0000888008047896 */ /* 0x000fe200080000ff */
[----:B------:R-:W-:-:S05]  /*06d0*/  ISETP.NE.AND P0, PT, R17, R2, PT ;  /* 0x000000021100720c */ /* 0x000fca0003f05270 */
[----:B------:R-:W-:-:S13]  /*06e0*/  ISETP.NE.OR P0, PT, RZ, UR4, P0 ;  /* 0x00000004ff007c0c */ /* 0x000fda0008705670 */
[----:B------:R-:W-:Y:S05]  /*06f0*/  @P0 BRA `(.L_x_207) ;  /* 0x0000000000180947 */ /* 0x000fea0003800000 */
[----:B-----5:R3:W5:Y:S01]  /*0700*/  LDG.E R3, desc[UR6][R12.64] ;  /* 0x000000060c037981 */ /* 0x020762000c1e1900 */
[----:B------:R-:W-:Y:S05]  /*0710*/  BRA `(.L_x_207) ;  /* 0x0000000000107947 */ /* 0x000fea0003800000 */
.L_x_206:
[----:B0-----:R-:W-:Y:S01]  /*0720*/  IMAD.WIDE R16, R17, 0x4, R6 ;  /* 0x0000000411107825 */ /* 0x001fe200078e0206 */
[----:B------:R-:W3:Y:S05]  /*0730*/  LDG.E R18, desc[UR6][R12.64] ;  /* 0x000000060c127981 */ /* 0x000eea000c1e1900 */
[----:B------:R-:W3:Y:S02]  /*0740*/  LDG.E R16, desc[UR6][R16.64] ;  /* 0x0000000610107981 */ /* 0x000ee4000c1e1900 */
[----:B---3-5:R-:W-:-:S07]  /*0750*/  FFMA R5, -R18, R16, R5 ;  /* 0x0000001012057223 */ /* 0x028fce0000000105 */
.L_x_207:
[----:B------:R-:W-:Y:S05]  /*0760*/  BSYNC.RECONVERGENT B1 ;  /* 0x0000000000017941 */ /* 0x000fea0003800200 */
.L_x_205:
        /* <DEDUP_REMOVED lines=8> */
[----:B-----5:R4:W5:Y:S01]  /*07f0*/  LDG.E R3, desc[UR6][R12.64+0x4] ;  /* 0x000004060c037981 */ /* 0x020962000c1e1900 */
[----:B------:R-:W-:Y:S05]  /*0800*/  BRA `(.L_x_210) ;  /* 0x0000000000107947 */ /* 0x000fea0003800000 */
.L_x_209:
[----:B0-----:R-:W-:Y:S01]  /*0810*/  IMAD.WIDE R14, R15, 0x4, R6 ;  /* 0x000000040f0e7825 */ /* 0x001fe200078e0206 */
[----:B-123--:R-:W2:Y:S05]  /*0820*/  LDG.E R12, desc[UR6][R12.64+0x4] ;  /* 0x000004060c0c7981 */ /* 0x00eeaa000c1e1900 */
[----:B------:R-:W2:Y:S02]  /*0830*/  LDG.E R14, desc[UR6][R14.64] ;  /* 0x000000060e0e7981 */ /* 0x000ea4000c1e1900 */
[----:B--2--5:R-:W-:-:S07]  /*0840*/  FFMA R5, -R12, R14, R5 ;  /* 0x0000000e0c057223 */ /* 0x024fce0000000105 */
.L_x_210:
[----:B------:R-:W-:Y:S05]  /*0850*/  BSYNC.RECONVERGENT B1 ;  /* 0x0000000000017941 */ /* 0x000fea0003800200 */
.L_x_208:
[----:B------:R-:W-:Y:S01]  /*0860*/  VIADD R0, R0, 0x4 ;  /* 0x0000000400007836 */ /* 0x000fe20000000000 */
[----:B------:R-:W-:Y:S06]  /*0870*/  @P1 BRA `(.L_x_211) ;  /* 0xfffffff800f81947 */ /* 0x000fec000383ffff */
.L_x_192:
[----:B------:R-:W-:Y:S05]  /*0880*/  BSYNC.RECONVERGENT B0 ;  /* 0x0000000000007941 */ /* 0x000fea0003800200 */
.L_x_191:
[----:B-----5:R-:W0:Y:S01]  /*0890*/  MUFU.RCP R0, R3 ;  /* 0x0000000300007308 */ /* 0x020e220000001000 */
[----:B------:R-:W1:Y:S01]  /*08a0*/  LDCU.U8 UR4, c[0x0][0x3bc] ;  /* 0x00007780ff0477ac */ /* 0x000e620008000000 */
[----:B------:R-:W-:Y:S06]  /*08b0*/  BSSY.RECONVERGENT B0, `(.L_x_212) ;  /* 0x000000d000007945 */ /* 0x000fec0003800200 */
[----:B------:R-:W2:Y:S01]  /*08c0*/  FCHK P0, R5, R3 ;  /* 0x0000000305007302 */ /* 0x000ea20000000000 */
[----:B0-----:R-:W-:Y:S01]  /*08d0*/  FFMA R7, R0, -R3, 1 ;  /* 0x3f80000000077423 */ /* 0x001fe20000000803 */
[----:B-1----:R-:W-:-:S03]  /*08e0*/  UPRMT UR4, UR4, 0x8880, URZ ;  /* 0x0000888004047896 */ /* 0x002fc600080000ff */
[----:B------:R-:W-:-:S04]  /*08f0*/  FFMA R0, R0, R7, R0 ;  /* 0x0000000700007223 */ /* 0x000fc80000000000 */
[----:B------:R-:W-:Y:S01]  /*0900*/  FFMA R4, R0, R5, RZ ;  /* 0x0000000500047223 */ /* 0x000fe200000000ff */
[----:B------:R-:W-:-:S03]  /*0910*/  ISETP.NE.AND P2, PT, RZ, UR4, PT ;  /* 0x00000004ff007c0c */ /* 0x000fc6000bf45270 */
[----:B------:R-:W-:-:S04]  /*0920*/  FFMA R7, R4, -R3, R5 ;  /* 0x8000000304077223 */ /* 0x000fc80000000005 */
[----:B------:R-:W-:Y:S01]  /*0930*/  FFMA R0, R0, R7, R4 ;  /* 0x0000000700007223 */ /* 0x000fe20000000004 */
[----:B--2---:R-:W-:Y:S06]  /*0940*/  @!P0 BRA `(.L_x_213) ;  /* 0x00000000000c8947 */ /* 0x004fec0003800000 */
[----:B------:R-:W-:Y:S01]  /*0950*/  IMAD.MOV.U32 R0, RZ, RZ, R5 ;  /* 0x000000ffff007224 */ /* 0x000fe200078e0005 */
[----:B------:R-:W-:-:S07]  /*0960*/  MOV R4, 0x980 ;  /* 0x0000098000047802 */ /* 0x000fce0000000f00 */
[----:B---34-:R-:W-:Y:S05]  /*0970*/  CALL.REL.NOINC `($__internal_9_$__cuda_sm3x_div_rn_noftz_f32_slowpath) ;  /* 0x0000000000187944 */ /* 0x018fea0003c00000 */
.L_x_213:
[----:B------:R-:W-:Y:S05]  /*0980*/  BSYNC.RECONVERGENT B0 ;  /* 0x0000000000007941 */ /* 0x000fea0003800200 */
.L_x_212:
[----:B------:R-:W0:Y:S01]  /*0990*/  LDC.64 R6, c[0x0][0x3b0] ;  /* 0x0000ec00ff067b82 */ /* 0x000e220000000a00 */
[----:B------:R-:W-:Y:S01]  /*09a0*/  FSEL R5, R0, R5, !P2 ;  /* 0x0000000500057208 */ /* 0x000fe20005000000 */
[----:B0-----:R-:W-:-:S05]  /*09b0*/  IMAD.WIDE R2, R2, 0x4, R6 ;  /* 0x0000000402027825 */ /* 0x001fca00078e0206 */
[----:B------:R-:W-:Y:S01]  /*09c0*/  STG.E desc[UR6][R2.64], R5 ;  /* 0x0000000502007986 */ /* 0x000fe2000c101906 */
[----:B------:R-:W-:Y:S05]  /*09d0*/  EXIT ;  /* 0x000000000000794d */ /* 0x000fea0003800000 */
        .weak           $__internal_9_$__cuda_sm3x_div_rn_noftz_f32_slowpath
        .type           $__internal_9_$__cuda_sm3x_div_rn_noftz_f32_slowpath,@function
        .size           $__internal_9_$__cuda_sm3x_div_rn_noftz_f32_slowpath,(.L_x_239 - $__internal_9_$__cuda_sm3x_div_rn_noftz_f32_slowpath)
$__internal_9_$__cuda_sm3x_div_rn_noftz_f32_slowpath:
        /* <DEDUP_REMOVED lines=34> */
.L_x_215:
[----:B------:R-:W-:Y:S01]  /*0c00*/  LEA R8, R12, 0xc0800000, 0x17 ;  /* 0xc08000000c087811 */ /* 0x000fe200078eb8ff */
[----:B------:R-:W-:Y:S04]  /*0c10*/  BSSY.RECONVERGENT B2, `(.L_x_220) ;  /* 0x0000036000027945 */ /* 0x000fe80003800200 */
[----:B------:R-:W-:Y:S02]  /*0c20*/  IMAD.IADD R8, R3, 0x1, -R8 ;  /* 0x0000000103087824 */ /* 0x000fe400078e0a08 */
[----:B------:R-:W-:Y:S02]  /*0c30*/  VIADD R3, R10, 0xffffff81 ;  /* 0xffffff810a037836 */ /* 0x000fe40000000000 */
[----:B------:R-:W0:Y:S01]  /*0c40*/  MUFU.RCP R7, R8 ;  /* 0x0000000800077308 */ /* 0x000e220000001000 */
[----:B------:R-:W-:Y:S01]  /*0c50*/  FADD.FTZ R9, -R8, -RZ ;  /* 0x800000ff08097221 */ /* 0x000fe20000010100 */
[----:B------:R-:W-:-:S03]  /*0c60*/  IMAD R0, R3, -0x800000, R0 ;  /* 0xff80000003007824 */ /* 0x000fc600078e0200 */
[----:B0-----:R-:W-:-:S04]  /*0c70*/  FFMA R10, R7, R9, 1 ;  /* 0x3f800000070a7423 */ /* 0x001fc80000000009 */
[----:B------:R-:W-:-:S04]  /*0c80*/  FFMA R14, R7, R10, R7 ;  /* 0x0000000a070e7223 */ /* 0x000fc80000000007 */
[----:B------:R-:W-:-:S04]  /*0c90*/  FFMA R7, R0, R14, RZ ;  /* 0x0000000e00077223 */ /* 0x000fc800000000ff */
[----:B------:R-:W-:-:S04]  /*0ca0*/  FFMA R10, R9, R7, R0 ;  /* 0x00000007090a7223 */ /* 0x000fc80000000000 */
[----:B------:R-:W-:Y:S01]  /*0cb0*/  FFMA R11, R14, R10, R7 ;  /* 0x0000000a0e0b7223 */ /* 0x000fe20000000007 */
[----:B------:R-:W-:-:S03]  /*0cc0*/  IADD3 R7, PT, PT, R3, 0x7f, -R12 ;  /* 0x0000007f03077810 */ /* 0x000fc60007ffe80c */
[----:B------:R-:W-:Y:S02]  /*0cd0*/  FFMA R10, R9, R11, R0 ;  /* 0x0000000b090a7223 */ /* 0x000fe40000000000 */
[----:B------:R-:W-:Y:S02]  /*0ce0*/  IMAD.IADD R7, R7, 0x1, R6 ;  /* 0x0000000107077824 */ /* 0x000fe400078e0206 */
        /* <DEDUP_REMOVED lines=20> */
[----:B------:R-:W-:Y:S01]  /*0e30*/  ISETP.NE.AND P1, PT, R9, RZ, PT ;  /* 0x000000ff0900720c */ /* 0x000fe20003f25270 */
        /* <DEDUP_REMOVED lines=15> */
.L_x_222:
[----:B------:R-:W-:-:S04]  /*0f30*/  LOP3.LUT R0, R0, 0x80000000, RZ, 0xc0, !PT ;  /* 0x8000000000007812 */ /* 0x000fc800078ec0ff */
[----:B------:R-:W-:Y:S01]  /*0f40*/  LOP3.LUT R0, R0, 0x7f800000, RZ, 0xfc, !PT ;  /* 0x7f80000000007812 */ /* 0x000fe200078efcff */
[----:B------:R-:W-:Y:S06]  /*0f50*/  BRA `(.L_x_223) ;  /* 0x0000000000047947 */ /* 0x000fec0003800000 */
.L_x_221:
[----:B------:R-:W-:-:S07]  /*0f60*/  IMAD R0, R7, 0x800000, R0 ;  /* 0x0080000007007824 */ /* 0x000fce00078e0200 */
.L_x_223:
[----:B------:R-:W-:Y:S05]  /*0f70*/  BSYNC.RECONVERGENT B2 ;  /* 0x0000000000027941 */ /* 0x000fea0003800200 */
.L_x_220:
[----:B------:R-:W-:Y:S05]  /*0f80*/  BRA `(.L_x_224) ;  /* 0x0000000000207947 */ /* 0x000fea0003800000 */
.L_x_219:
[----:B------:R-:W-:-:S04]  /*0f90*/  LOP3.LUT R0, R3, 0x80000000, R0, 0x48, !PT ;  /* 0x8000000003007812 */ /* 0x000fc800078e4800 */
[----:B------:R-:W-:Y:S01]  /*0fa0*/  LOP3.LUT R0, R0, 0x7f800000, RZ, 0xfc, !PT ;  /* 0x7f80000000007812 */ /* 0x000fe200078efcff */
[----:B------:R-:W-:Y:S06]  /*0fb0*/  BRA `(.L_x_224) ;  /* 0x0000000000147947 */ /* 0x000fec0003800000 */
.L_x_218:
[----:B------:R-:W-:Y:S01]  /*0fc0*/  LOP3.LUT R0, R3, 0x80000000, R0, 0x48, !PT ;  /* 0x8000000003007812 */ /* 0x000fe200078e4800 */
[----:B------:R-:W-:Y:S06]  /*0fd0*/  BRA `(.L_x_224) ;  /* 0x00000000000c7947 */ /* 0x000fec0003800000 */
.L_x_217:
[----:B------:R-:W0:Y:S01]  /*0fe0*/  MUFU.RSQ R0, -QNAN ;  /* 0xffc0000000007908 */ /* 0x000e220000001400 */
[----:B------:R-:W-:Y:S05]  /*0ff0*/  BRA `(.L_x_224) ;  /* 0x0000000000047947 */ /* 0x000fea0003800000 */
.L_x_216:
[----:B------:R-:W-:-:S07]  /*1000*/  FADD.FTZ R0, R0, R3 ;  /* 0x0000000300007221 */ /* 0x000fce0000010000 */
.L_x_224:
[----:B------:R-:W-:Y:S05]  /*1010*/  BSYNC.RECONVERGENT B1 ;  /* 0x0000000000017941 */ /* 0x000fea0003800200 */
.L_x_214:
[----:B------:R-:W-:Y:S02]  /*1020*/  IMAD.MOV.U32 R6, RZ, RZ, R4 ;  /* 0x000000ffff067224 */ /* 0x000fe400078e0004 */
[----:B------:R-:W-:-:S04]  /*1030*/  IMAD.MOV.U32 R7, RZ, RZ, 0x0 ;  /* 0x00000000ff077424 */ /* 0x000fc800078e00ff */
[----:B0-----:R-:W-:Y:S05]  /*1040*/  RET.REL.NODEC R6 `(_Z30sparse_trsv_lower_level_kernelIfEvPKiiS1_S1_PKT_S4_PS2_ib) ;  /* 0xffffffec06ec7950 */ /* 0x001fea0003c3ffff */
.L_x_225:
        /* <DEDUP_REMOVED lines=11> */
.L_x_239:


//--------------------- .text._Z24find_diag_indices_kernelPKiS0_Pii --------------------------
	.section	.text._Z24find_diag_indices_kernelPKiS0_Pii,"ax",@progbits
	.align	128
        .global         _Z24find_diag_indices_kernelPKiS0_Pii
        .type           _Z24find_diag_indices_kernelPKiS0_Pii,@function
        .size           _Z24find_diag_indices_kernelPKiS0_Pii,(.L_x_250 - _Z24find_diag_indices_kernelPKiS0_Pii)
        .other          _Z24find_diag_indices_kernelPKiS0_Pii,@"STO_CUDA_ENTRY STV_DEFAULT"
_Z24find_diag_indices_kernelPKiS0_Pii:
.text._Z24find_diag_indices_kernelPKiS0_Pii:
        /* <DEDUP_REMOVED lines=12> */
[----:B-1----:R-:W3:Y:S04]  /*00c0*/  LDG.E R0, desc[UR4][R2.64] ;  /* 0x0000000402007981 */ /* 0x002ee8000c1e1900 */
[----:B------:R-:W3:Y:S01]  /*00d0*/  LDG.E R11, desc[UR4][R2.64+0x4] ;  /* 0x00000404020b7981 */ /* 0x000ee2000c1e1900 */
[----:B------:R-:W-:Y:S01]  /*00e0*/  MOV R7, 0xffffffff ;  /* 0xffffffff00077802 */ /* 0x000fe20000000f00 */
[----:B--2---:R-:W-:-:S05]  /*00f0*/  IMAD.WIDE R4, R9, 0x4, R4 ;  /* 0x0000000409047825 */ /* 0x004fca00078e0204 */
[----:B------:R0:W-:Y:S01]  /*0100*/  STG.E desc[UR4][R4.64], R7 ;  /* 0x0000000704007986 */ /* 0x0001e2000c101904 */
[----:B---3--:R-:W-:-:S13]  /*0110*/  ISETP.GE.AND P0, PT, R0, R11, PT ;  /* 0x0000000b0000720c */ /* 0x008fda0003f06270 */
[----:B0-----:R-:W-:Y:S05]  /*0120*/  @P0 EXIT ;  /* 0x000000000000094d */ /* 0x001fea0003800000 */
[----:B------:R-:W0:Y:S01]  /*0130*/  LDC.64 R6, c[0x0][0x388] ;  /* 0x0000e200ff067b82 */ /* 0x000e220000000a00 */
[----:B------:R-:W-:Y:S01]  /*0140*/  BSSY.RECONVERGENT B0, `(.L_x_226) ;  /* 0x0000009000007945 */ /* 0x000fe20003800200 */
.L_x_228:
[----:B0-----:R-:W-:-:S06]  /*0150*/  IMAD.WIDE R2, R0, 0x4, R6 ;  /* 0x0000000400027825 */ /* 0x001fcc00078e0206 */
[----:B------:R-:W2:Y:S02]  /*0160*/  LDG.E R2, desc[UR4][R2.64] ;  /* 0x0000000402027981 */ /* 0x000ea4000c1e1900 */
[----:B--2---:R-:W-:-:S13]  /*0170*/  ISETP.NE.AND P0, PT, R2, R9, PT ;  /* 0x000000090200720c */ /* 0x004fda0003f05270 */
[----:B------:R-:W-:Y:S05]  /*0180*/  @!P0 BRA `(.L_x_227) ;  /* 0x0000000000108947 */ /* 0x000fea0003800000 */
[----:B------:R-:W-:-:S04]  /*0190*/  IADD3 R0, PT, PT, R0, 0x1, RZ ;  /* 0x0000000100007810 */ /* 0x000fc80007ffe0ff */
[----:B------:R-:W-:-:S13]  /*01a0*/  ISETP.NE.AND P0, PT, R0, R11, PT ;  /* 0x0000000b0000720c */ /* 0x000fda0003f05270 */
[----:B------:R-:W-:Y:S05]  /*01b0*/  @P0 BRA `(.L_x_228) ;  /* 0xfffffffc00e40947 */ /* 0x000fea000383ffff */
[----:B------:R-:W-:Y:S05]  /*01c0*/  EXIT ;  /* 0x000000000000794d */ /* 0x000fea0003800000 */
.L_x_227:
[----:B------:R-:W-:Y:S05]  /*01d0*/  BSYNC.RECONVERGENT B0 ;  /* 0x0000000000007941 */ /* 0x000fea0003800200 */
.L_x_226:
[----:B------:R-:W-:Y:S01]  /*01e0*/  STG.E desc[UR4][R4.64], R0 ;  /* 0x0000000004007986 */ /* 0x000fe2000c101904 */
[----:B------:R-:W-:Y:S05]  /*01f0*/  EXIT ;  /* 0x000000000000794d */ /* 0x000fea0003800000 */
.L_x_229:
        /* <DEDUP_REMOVED lines=16> */
.L_x_250:


//--------------------- .nv.shared.reserved.0     --------------------------
	.section	.nv.shared.reserved.0,"aw",@nobits
	.weak		__nv_reservedSMEM_offset_0_alias
	.size		__nv_reservedSMEM_offset_0_alias, 0, 64
	.other		__nv_reservedSMEM_offset_0_alias,@"STO_CUDA_RESERVED_SHARED STV_DEFAULT"
__nv_reservedSMEM_offset_0_alias:
	.zero		0
	.zero		64


//--------------------- .nv.constant0._Z11copy_kernelIdEvPKT_PS0_i --------------------------
	.section	.nv.constant0._Z11copy_kernelIdEvPKT_PS0_i,"a",@progbits
	.sectionflags	@""
	.align	4
.nv.constant0._Z11copy_kernelIdEvPKT_PS0_i:
	.zero		916


//--------------------- .nv.constant0._Z11copy_kernelIfEvPKT_PS0_i --------------------------
	.section	.nv.constant0._Z11copy_kernelIfEvPKT_PS0_i,"a",@progbits
	.sectionflags	@""
	.align	4
.nv.constant0._Z11copy_kernelIfEvPKT_PS0_i:
	.zero		916


//--------------------- .nv.constant0._Z16ic0_level_kernelIdEvPKiiS1_S1_PT_S1_iS2_ --------------------------
	.section	.nv.constant0._Z16ic0_level_kernelIdEvPKiiS1_S1_PT_S1_iS2_,"a",@progbits
	.sectionflags	@""
	.align	4
.nv.constant0._Z16ic0_level_kernelIdEvPKiiS1_S1_PT_S1_iS2_:
	.zero		960


//--------------------- .nv.constant0._Z16ic0_level_kernelIfEvPKiiS1_S1_PT_S1_iS2_ --------------------------
	.section	.nv.constant0._Z16ic0_level_kernelIfEvPKiiS1_S1_PT_S1_iS2_,"a",@progbits
	.sectionflags	@""
	.align	4
.nv.constant0._Z16ic0_level_kernelIfEvPKiiS1_S1_PT_S1_iS2_:
	.zero		952


//--------------------- .nv.constant0._Z17ilu0_level_kernelIdEvPKiiS1_S1_PT_S1_iS2_ --------------------------
	.section	.nv.constant0._Z17ilu0_level_kernelIdEvPKiiS1_S1_PT_S1_iS2_,"a",@progbits
	.sectionflags	@""
	.align	4
.nv.constant0._Z17ilu0_level_kernelIdEvPKiiS1_S1_PT_S1_iS2_:
	.zero		960


//--------------------- .nv.constant0._Z17ilu0_level_kernelIfEvPKiiS1_S1_PT_S1_iS2_ --------------------------
	.section	.nv.constant0._Z17ilu0_level_kernelIfEvPKiiS1_S1_PT_S1_iS2_,"a",@progbits
	.sectionflags	@""
	.align	4
.nv.constant0._Z17ilu0_level_kernelIfEvPKiiS1_S1_PT_S1_iS2_:
	.zero		952


//--------------------- .nv.constant0._Z30sparse_trsv_upper_level_kernelIdEvPKiiS1_S1_PKT_S4_PS2_i --------------------------
	.section	.nv.constant0._Z30sparse_trsv_upper_level_kernelIdEvPKiiS1_S1_PKT_S4_PS2_i,"a",@progbits
	.sectionflags	@""
	.align	4
.nv.constant0._Z30sparse_trsv_upper_level_kernelIdEvPKiiS1_S1_PKT_S4_PS2_i:
	.zero		956


//--------------------- .nv.constant0._Z30sparse_trsv_upper_level_kernelIfEvPKiiS1_S1_PKT_S4_PS2_i --------------------------
	.section	.nv.constant0._Z30sparse_trsv_upper_level_kernelIfEvPKiiS1_S1_PKT_S4_PS2_i,"a",@progbits
	.sectionflags	@""
	.align	4
.nv.constant0._Z30sparse_trsv_upper_level_kernelIfEvPKiiS1_S1_PKT_S4_PS2_i:
	.zero		956


//--------------------- .nv.constant0._Z30sparse_trsv_lower_level_kernelIdEvPKiiS1_S1_PKT_S4_PS2_ib --------------------------
	.section	.nv.constant0._Z30sparse_trsv_lower_level_kernelIdEvPKiiS1_S1_PKT_S4_PS2_ib,"a",@progbits
	.sectionflags	@""
	.align	4
.nv.constant0._Z30sparse_trsv_lower_level_kernelIdEvPKiiS1_S1_PKT_S4_PS2_ib:
	.zero		957


//--------------------- .nv.constant0._Z30sparse_trsv_lower_level_kernelIfEvPKiiS1_S1_PKT_S4_PS2_ib --------------------------
	.section	.nv.constant0._Z30sparse_trsv_lower_level_kernelIfEvPKiiS1_S1_PKT_S4_PS2_ib,"a",@progbits
	.sectionflags	@""
	.align	4
.nv.constant0._Z30sparse_trsv_lower_level_kernelIfEvPKiiS1_S1_PKT_S4_PS2_ib:
	.zero		957


//--------------------- .nv.constant0._Z24find_diag_indices_kernelPKiS0_Pii --------------------------
	.section	.nv.constant0._Z24find_diag_indices_kernelPKiS0_Pii,"a",@progbits
	.sectionflags	@""
	.align	4
.nv.constant0._Z24find_diag_indices_kernelPKiS0_Pii:
	.zero		924


//--------------------- SYMBOLS --------------------------

	.type		.nv.reservedSmem.offset0,@object
	.size		.nv.reservedSmem.offset0,0x4
